//
// Generated by NVIDIA NVVM Compiler
//
// Compiler Build ID: CL-36424714
// Cuda compilation tools, release 13.0, V13.0.88
// Based on NVVM 20.0.0
//

.version 9.0
.target sm_100
.address_size 64

	// .globl	_Z12setup_kernelP17curandStateXORWOWPi
.func  (.param .b64 func_retval0) __internal_accurate_pow
(
	.param .b64 __internal_accurate_pow_param_0
)
;
.global .align 4 .b8 precalc_xorwow_matrix[102400];
.global .align 4 .b8 precalc_xorwow_offset_matrix[102400];
.global .align 4 .b8 mrg32k3aM1[2304];
.global .align 4 .b8 mrg32k3aM2[2304];
.global .align 4 .b8 mrg32k3aM1SubSeq[2016];
.global .align 4 .b8 mrg32k3aM2SubSeq[2016];
.global .align 4 .b8 mrg32k3aM1Seq[2304];
.global .align 4 .b8 mrg32k3aM2Seq[2304];
.const .align 8 .b8 __cr_lgamma_table[72];

.visible .entry _Z12setup_kernelP17curandStateXORWOWPi(
	.param .u64 .ptr .align 1 _Z12setup_kernelP17curandStateXORWOWPi_param_0,
	.param .u64 .ptr .align 1 _Z12setup_kernelP17curandStateXORWOWPi_param_1
)
{
	.reg .pred 	%p<25>;
	.reg .b32 	%r<407>;
	.reg .b64 	%rd<22>;

	ld.param.u64 	%rd9, [_Z12setup_kernelP17curandStateXORWOWPi_param_0];
	ld.param.u64 	%rd10, [_Z12setup_kernelP17curandStateXORWOWPi_param_1];
	cvta.to.global.u64 	%rd1, %rd10;
	mov.u32 	%r182, %tid.x;
	cvta.to.global.u64 	%rd11, %rd9;
	cvt.u64.u32 	%rd2, %r182;
	mul.wide.u32 	%rd12, %r182, 48;
	add.s64 	%rd3, %rd11, %rd12;
	mov.b32 	%r183, 1996983443;
	mov.b32 	%r184, 1235393430;
	st.global.v2.u32 	[%rd3], {%r184, %r183};
	mov.b32 	%r185, -123459836;
	mov.b32 	%r186, 2050091675;
	st.global.v2.u32 	[%rd3+8], {%r186, %r185};
	mov.b32 	%r187, 1879309975;
	mov.b32 	%r188, -589760388;
	st.global.v2.u32 	[%rd3+16], {%r188, %r187};
	setp.eq.s32 	%p1, %r182, 0;
	@%p1 bra 	$L__BB0_42;
	mov.b32 	%r313, 0;
	mov.u64 	%rd21, %rd2;
$L__BB0_2:
	and.b64  	%rd5, %rd21, 3;
	setp.eq.s64 	%p2, %rd5, 0;
	@%p2 bra 	$L__BB0_41;
	mul.wide.u32 	%rd13, %r313, 3200;
	mov.u64 	%rd14, precalc_xorwow_matrix;
	add.s64 	%rd6, %rd14, %rd13;
	cvt.u32.u64 	%r2, %rd5;
	mov.b32 	%r314, 0;
$L__BB0_4:
	mov.b32 	%r327, 0;
	mov.u32 	%r328, %r327;
	mov.u32 	%r329, %r327;
	mov.u32 	%r330, %r327;
	mov.u32 	%r331, %r327;
	mov.u32 	%r320, %r327;
$L__BB0_5:
	mul.wide.u32 	%rd15, %r320, 4;
	add.s64 	%rd16, %rd3, %rd15;
	ld.global.u32 	%r10, [%rd16+4];
	shl.b32 	%r11, %r320, 5;
	mov.b32 	%r326, 0;
$L__BB0_6:
	.pragma "nounroll";
	shr.u32 	%r193, %r10, %r326;
	and.b32  	%r194, %r193, 1;
	setp.eq.b32 	%p3, %r194, 1;
	not.pred 	%p4, %p3;
	add.s32 	%r195, %r11, %r326;
	mul.lo.s32 	%r196, %r195, 5;
	mul.wide.u32 	%rd17, %r196, 4;
	add.s64 	%rd7, %rd6, %rd17;
	@%p4 bra 	$L__BB0_8;
	ld.global.u32 	%r197, [%rd7];
	xor.b32  	%r331, %r331, %r197;
	ld.global.u32 	%r198, [%rd7+4];
	xor.b32  	%r330, %r330, %r198;
	ld.global.u32 	%r199, [%rd7+8];
	xor.b32  	%r329, %r329, %r199;
	ld.global.u32 	%r200, [%rd7+12];
	xor.b32  	%r328, %r328, %r200;
	ld.global.u32 	%r201, [%rd7+16];
	xor.b32  	%r327, %r327, %r201;
$L__BB0_8:
	and.b32  	%r203, %r193, 2;
	setp.eq.s32 	%p5, %r203, 0;
	@%p5 bra 	$L__BB0_10;
	ld.global.u32 	%r204, [%rd7+20];
	xor.b32  	%r331, %r331, %r204;
	ld.global.u32 	%r205, [%rd7+24];
	xor.b32  	%r330, %r330, %r205;
	ld.global.u32 	%r206, [%rd7+28];
	xor.b32  	%r329, %r329, %r206;
	ld.global.u32 	%r207, [%rd7+32];
	xor.b32  	%r328, %r328, %r207;
	ld.global.u32 	%r208, [%rd7+36];
	xor.b32  	%r327, %r327, %r208;
$L__BB0_10:
	and.b32  	%r210, %r193, 4;
	setp.eq.s32 	%p6, %r210, 0;
	@%p6 bra 	$L__BB0_12;
	ld.global.u32 	%r211, [%rd7+40];
	xor.b32  	%r331, %r331, %r211;
	ld.global.u32 	%r212, [%rd7+44];
	xor.b32  	%r330, %r330, %r212;
	ld.global.u32 	%r213, [%rd7+48];
	xor.b32  	%r329, %r329, %r213;
	ld.global.u32 	%r214, [%rd7+52];
	xor.b32  	%r328, %r328, %r214;
	ld.global.u32 	%r215, [%rd7+56];
	xor.b32  	%r327, %r327, %r215;
$L__BB0_12:
	and.b32  	%r217, %r193, 8;
	setp.eq.s32 	%p7, %r217, 0;
	@%p7 bra 	$L__BB0_14;
	ld.global.u32 	%r218, [%rd7+60];
	xor.b32  	%r331, %r331, %r218;
	ld.global.u32 	%r219, [%rd7+64];
	xor.b32  	%r330, %r330, %r219;
	ld.global.u32 	%r220, [%rd7+68];
	xor.b32  	%r329, %r329, %r220;
	ld.global.u32 	%r221, [%rd7+72];
	xor.b32  	%r328, %r328, %r221;
	ld.global.u32 	%r222, [%rd7+76];
	xor.b32  	%r327, %r327, %r222;
$L__BB0_14:
	and.b32  	%r224, %r193, 16;
	setp.eq.s32 	%p8, %r224, 0;
	@%p8 bra 	$L__BB0_16;
	ld.global.u32 	%r225, [%rd7+80];
	xor.b32  	%r331, %r331, %r225;
	ld.global.u32 	%r226, [%rd7+84];
	xor.b32  	%r330, %r330, %r226;
	ld.global.u32 	%r227, [%rd7+88];
	xor.b32  	%r329, %r329, %r227;
	ld.global.u32 	%r228, [%rd7+92];
	xor.b32  	%r328, %r328, %r228;
	ld.global.u32 	%r229, [%rd7+96];
	xor.b32  	%r327, %r327, %r229;
$L__BB0_16:
	and.b32  	%r231, %r193, 32;
	setp.eq.s32 	%p9, %r231, 0;
	@%p9 bra 	$L__BB0_18;
	ld.global.u32 	%r232, [%rd7+100];
	xor.b32  	%r331, %r331, %r232;
	ld.global.u32 	%r233, [%rd7+104];
	xor.b32  	%r330, %r330, %r233;
	ld.global.u32 	%r234, [%rd7+108];
	xor.b32  	%r329, %r329, %r234;
	ld.global.u32 	%r235, [%rd7+112];
	xor.b32  	%r328, %r328, %r235;
	ld.global.u32 	%r236, [%rd7+116];
	xor.b32  	%r327, %r327, %r236;
$L__BB0_18:
	and.b32  	%r238, %r193, 64;
	setp.eq.s32 	%p10, %r238, 0;
	@%p10 bra 	$L__BB0_20;
	ld.global.u32 	%r239, [%rd7+120];
	xor.b32  	%r331, %r331, %r239;
	ld.global.u32 	%r240, [%rd7+124];
	xor.b32  	%r330, %r330, %r240;
	ld.global.u32 	%r241, [%rd7+128];
	xor.b32  	%r329, %r329, %r241;
	ld.global.u32 	%r242, [%rd7+132];
	xor.b32  	%r328, %r328, %r242;
	ld.global.u32 	%r243, [%rd7+136];
	xor.b32  	%r327, %r327, %r243;
$L__BB0_20:
	and.b32  	%r245, %r193, 128;
	setp.eq.s32 	%p11, %r245, 0;
	@%p11 bra 	$L__BB0_22;
	ld.global.u32 	%r246, [%rd7+140];
	xor.b32  	%r331, %r331, %r246;
	ld.global.u32 	%r247, [%rd7+144];
	xor.b32  	%r330, %r330, %r247;
	ld.global.u32 	%r248, [%rd7+148];
	xor.b32  	%r329, %r329, %r248;
	ld.global.u32 	%r249, [%rd7+152];
	xor.b32  	%r328, %r328, %r249;
	ld.global.u32 	%r250, [%rd7+156];
	xor.b32  	%r327, %r327, %r250;
$L__BB0_22:
	and.b32  	%r252, %r193, 256;
	setp.eq.s32 	%p12, %r252, 0;
	@%p12 bra 	$L__BB0_24;
	ld.global.u32 	%r253, [%rd7+160];
	xor.b32  	%r331, %r331, %r253;
	ld.global.u32 	%r254, [%rd7+164];
	xor.b32  	%r330, %r330, %r254;
	ld.global.u32 	%r255, [%rd7+168];
	xor.b32  	%r329, %r329, %r255;
	ld.global.u32 	%r256, [%rd7+172];
	xor.b32  	%r328, %r328, %r256;
	ld.global.u32 	%r257, [%rd7+176];
	xor.b32  	%r327, %r327, %r257;
$L__BB0_24:
	and.b32  	%r259, %r193, 512;
	setp.eq.s32 	%p13, %r259, 0;
	@%p13 bra 	$L__BB0_26;
	ld.global.u32 	%r260, [%rd7+180];
	xor.b32  	%r331, %r331, %r260;
	ld.global.u32 	%r261, [%rd7+184];
	xor.b32  	%r330, %r330, %r261;
	ld.global.u32 	%r262, [%rd7+188];
	xor.b32  	%r329, %r329, %r262;
	ld.global.u32 	%r263, [%rd7+192];
	xor.b32  	%r328, %r328, %r263;
	ld.global.u32 	%r264, [%rd7+196];
	xor.b32  	%r327, %r327, %r264;
$L__BB0_26:
	and.b32  	%r266, %r193, 1024;
	setp.eq.s32 	%p14, %r266, 0;
	@%p14 bra 	$L__BB0_28;
	ld.global.u32 	%r267, [%rd7+200];
	xor.b32  	%r331, %r331, %r267;
	ld.global.u32 	%r268, [%rd7+204];
	xor.b32  	%r330, %r330, %r268;
	ld.global.u32 	%r269, [%rd7+208];
	xor.b32  	%r329, %r329, %r269;
	ld.global.u32 	%r270, [%rd7+212];
	xor.b32  	%r328, %r328, %r270;
	ld.global.u32 	%r271, [%rd7+216];
	xor.b32  	%r327, %r327, %r271;
$L__BB0_28:
	and.b32  	%r273, %r193, 2048;
	setp.eq.s32 	%p15, %r273, 0;
	@%p15 bra 	$L__BB0_30;
	ld.global.u32 	%r274, [%rd7+220];
	xor.b32  	%r331, %r331, %r274;
	ld.global.u32 	%r275, [%rd7+224];
	xor.b32  	%r330, %r330, %r275;
	ld.global.u32 	%r276, [%rd7+228];
	xor.b32  	%r329, %r329, %r276;
	ld.global.u32 	%r277, [%rd7+232];
	xor.b32  	%r328, %r328, %r277;
	ld.global.u32 	%r278, [%rd7+236];
	xor.b32  	%r327, %r327, %r278;
$L__BB0_30:
	and.b32  	%r280, %r193, 4096;
	setp.eq.s32 	%p16, %r280, 0;
	@%p16 bra 	$L__BB0_32;
	ld.global.u32 	%r281, [%rd7+240];
	xor.b32  	%r331, %r331, %r281;
	ld.global.u32 	%r282, [%rd7+244];
	xor.b32  	%r330, %r330, %r282;
	ld.global.u32 	%r283, [%rd7+248];
	xor.b32  	%r329, %r329, %r283;
	ld.global.u32 	%r284, [%rd7+252];
	xor.b32  	%r328, %r328, %r284;
	ld.global.u32 	%r285, [%rd7+256];
	xor.b32  	%r327, %r327, %r285;
$L__BB0_32:
	and.b32  	%r287, %r193, 8192;
	setp.eq.s32 	%p17, %r287, 0;
	@%p17 bra 	$L__BB0_34;
	ld.global.u32 	%r288, [%rd7+260];
	xor.b32  	%r331, %r331, %r288;
	ld.global.u32 	%r289, [%rd7+264];
	xor.b32  	%r330, %r330, %r289;
	ld.global.u32 	%r290, [%rd7+268];
	xor.b32  	%r329, %r329, %r290;
	ld.global.u32 	%r291, [%rd7+272];
	xor.b32  	%r328, %r328, %r291;
	ld.global.u32 	%r292, [%rd7+276];
	xor.b32  	%r327, %r327, %r292;
$L__BB0_34:
	and.b32  	%r294, %r193, 16384;
	setp.eq.s32 	%p18, %r294, 0;
	@%p18 bra 	$L__BB0_36;
	ld.global.u32 	%r295, [%rd7+280];
	xor.b32  	%r331, %r331, %r295;
	ld.global.u32 	%r296, [%rd7+284];
	xor.b32  	%r330, %r330, %r296;
	ld.global.u32 	%r297, [%rd7+288];
	xor.b32  	%r329, %r329, %r297;
	ld.global.u32 	%r298, [%rd7+292];
	xor.b32  	%r328, %r328, %r298;
	ld.global.u32 	%r299, [%rd7+296];
	xor.b32  	%r327, %r327, %r299;
$L__BB0_36:
	and.b32  	%r301, %r193, 32768;
	setp.eq.s32 	%p19, %r301, 0;
	@%p19 bra 	$L__BB0_38;
	ld.global.u32 	%r302, [%rd7+300];
	xor.b32  	%r331, %r331, %r302;
	ld.global.u32 	%r303, [%rd7+304];
	xor.b32  	%r330, %r330, %r303;
	ld.global.u32 	%r304, [%rd7+308];
	xor.b32  	%r329, %r329, %r304;
	ld.global.u32 	%r305, [%rd7+312];
	xor.b32  	%r328, %r328, %r305;
	ld.global.u32 	%r306, [%rd7+316];
	xor.b32  	%r327, %r327, %r306;
$L__BB0_38:
	add.s32 	%r326, %r326, 16;
	setp.ne.s32 	%p20, %r326, 32;
	@%p20 bra 	$L__BB0_6;
	mad.lo.s32 	%r307, %r320, -31, %r11;
	add.s32 	%r320, %r307, 1;
	setp.ne.s32 	%p21, %r320, 5;
	@%p21 bra 	$L__BB0_5;
	st.global.u32 	[%rd3+4], %r331;
	st.global.u32 	[%rd3+8], %r330;
	st.global.u32 	[%rd3+12], %r329;
	st.global.u32 	[%rd3+16], %r328;
	st.global.u32 	[%rd3+20], %r327;
	add.s32 	%r314, %r314, 1;
	setp.lt.u32 	%p22, %r314, %r2;
	@%p22 bra 	$L__BB0_4;
$L__BB0_41:
	shr.u64 	%rd8, %rd21, 2;
	add.s32 	%r313, %r313, 1;
	setp.gt.u64 	%p23, %rd21, 3;
	mov.u64 	%rd21, %rd8;
	@%p23 bra 	$L__BB0_2;
$L__BB0_42:
	cvt.u32.u64 	%r308, %rd2;
	mov.b32 	%r309, 0;
	st.global.v2.u32 	[%rd3+24], {%r309, %r309};
	st.global.u32 	[%rd3+32], %r309;
	mov.b64 	%rd18, 0;
	st.global.u64 	[%rd3+40], %rd18;
	setp.ne.s32 	%p24, %r308, 383;
	@%p24 bra 	$L__BB0_44;
	mov.b32 	%r312, 99999;
	st.global.u32 	[%rd1+1532], %r312;
	bra.uni 	$L__BB0_45;
$L__BB0_44:
	mad.lo.s32 	%r311, %r308, 260, 260;
	shl.b64 	%rd19, %rd2, 2;
	add.s64 	%rd20, %rd1, %rd19;
	st.global.u32 	[%rd20], %r311;
$L__BB0_45:
	ret;

}
	// .globl	_Z19frame_update_helperP6PersonS0_P17curandStateXORWOWiPiS3_S3_
.visible .entry _Z19frame_update_helperP6PersonS0_P17curandStateXORWOWiPiS3_S3_(
	.param .u64 .ptr .align 1 _Z19frame_update_helperP6PersonS0_P17curandStateXORWOWiPiS3_S3__param_0,
	.param .u64 .ptr .align 1 _Z19frame_update_helperP6PersonS0_P17curandStateXORWOWiPiS3_S3__param_1,
	.param .u64 .ptr .align 1 _Z19frame_update_helperP6PersonS0_P17curandStateXORWOWiPiS3_S3__param_2,
	.param .u32 _Z19frame_update_helperP6PersonS0_P17curandStateXORWOWiPiS3_S3__param_3,
	.param .u64 .ptr .align 1 _Z19frame_update_helperP6PersonS0_P17curandStateXORWOWiPiS3_S3__param_4,
	.param .u64 .ptr .align 1 _Z19frame_update_helperP6PersonS0_P17curandStateXORWOWiPiS3_S3__param_5,
	.param .u64 .ptr .align 1 _Z19frame_update_helperP6PersonS0_P17curandStateXORWOWiPiS3_S3__param_6
)
{
	.reg .pred 	%p<32>;
	.reg .b16 	%rs<2>;
	.reg .b32 	%r<97>;
	.reg .b32 	%f<72>;
	.reg .b64 	%rd<22>;
	.reg .b64 	%fd<28>;

	ld.param.u64 	%rd11, [_Z19frame_update_helperP6PersonS0_P17curandStateXORWOWiPiS3_S3__param_0];
	ld.param.u64 	%rd8, [_Z19frame_update_helperP6PersonS0_P17curandStateXORWOWiPiS3_S3__param_2];
	ld.param.u64 	%rd9, [_Z19frame_update_helperP6PersonS0_P17curandStateXORWOWiPiS3_S3__param_4];
	ld.param.u64 	%rd10, [_Z19frame_update_helperP6PersonS0_P17curandStateXORWOWiPiS3_S3__param_5];
	ld.param.u64 	%rd12, [_Z19frame_update_helperP6PersonS0_P17curandStateXORWOWiPiS3_S3__param_6];
	cvta.to.global.u64 	%rd1, %rd12;
	cvta.to.global.u64 	%rd2, %rd11;
	mov.u32 	%r1, %tid.x;
	setp.ne.s32 	%p2, %r1, 0;
	@%p2 bra 	$L__BB1_2;
	ld.global.u32 	%r82, [%rd1];
	mov.b32 	%r85, 0;
	bra.uni 	$L__BB1_3;
$L__BB1_2:
	add.s32 	%r41, %r1, -1;
	mul.wide.u32 	%rd13, %r41, 4;
	add.s64 	%rd14, %rd1, %rd13;
	ld.global.u32 	%r85, [%rd14];
	mul.wide.u32 	%rd15, %r1, 4;
	add.s64 	%rd16, %rd1, %rd15;
	ld.global.u32 	%r82, [%rd16];
$L__BB1_3:
	cvta.to.global.u64 	%rd17, %rd8;
	mul.wide.u32 	%rd18, %r1, 48;
	add.s64 	%rd3, %rd17, %rd18;
	ld.global.v2.u32 	{%r7, %r95}, [%rd3];
	ld.global.v2.u32 	{%r94, %r93}, [%rd3+8];
	ld.global.v2.u32 	{%r92, %r91}, [%rd3+16];
	ld.global.v2.u32 	{%r13, %r14}, [%rd3+24];
	ld.global.f32 	%f1, [%rd3+32];
	ld.global.f64 	%fd1, [%rd3+40];
	setp.ge.s32 	%p3, %r85, %r82;
	mov.u32 	%r96, %r7;
	@%p3 bra 	$L__BB1_20;
	cvta.to.global.u64 	%rd4, %rd10;
	cvta.to.global.u64 	%rd5, %rd9;
	mov.f64 	%fd8, 0d4000000000000000;
	{
	.reg .b32 %temp; 
	mov.b64 	{%temp, %r15}, %fd8;
	}
	and.b32  	%r16, %r15, 2146435072;
	setp.eq.s32 	%p4, %r16, 1062207488;
	setp.lt.s32 	%p5, %r15, 0;
	selp.b32 	%r17, 0, 2146435072, %p5;
	and.b32  	%r43, %r15, 2147483647;
	setp.ne.s32 	%p6, %r43, 1071644672;
	and.pred  	%p1, %p4, %p6;
	mad.lo.s32 	%r44, %r82, 362437, %r7;
	mad.lo.s32 	%r96, %r85, -362437, %r44;
	sub.s32 	%r84, %r85, %r82;
	add.s32 	%r83, %r7, 362437;
$L__BB1_5:
	mov.u32 	%r24, %r95;
	mov.u32 	%r95, %r94;
	mov.u32 	%r94, %r93;
	mov.u32 	%r93, %r92;
	mov.u32 	%r92, %r91;
	ld.param.u64 	%rd21, [_Z19frame_update_helperP6PersonS0_P17curandStateXORWOWiPiS3_S3__param_1];
	mul.wide.s32 	%rd19, %r85, 88;
	cvta.to.global.u64 	%rd20, %rd21;
	add.s64 	%rd6, %rd20, %rd19;
	shr.u32 	%r45, %r24, 2;
	xor.b32  	%r46, %r45, %r24;
	shl.b32 	%r47, %r92, 4;
	shl.b32 	%r48, %r46, 1;
	xor.b32  	%r49, %r47, %r48;
	xor.b32  	%r50, %r49, %r92;
	xor.b32  	%r91, %r50, %r46;
	add.s32 	%r51, %r83, %r91;
	cvt.rn.f32.u32 	%f9, %r51;
	fma.rn.f32 	%f2, %f9, 0f2F800000, 0f2F000000;
	setp.eq.s64 	%p7, %rd6, %rd2;
	@%p7 bra 	$L__BB1_19;
	ld.global.u8 	%rs1, [%rd6+56];
	setp.eq.s16 	%p8, %rs1, 0;
	@%p8 bra 	$L__BB1_19;
	ld.global.f64 	%fd9, [%rd2+8];
	ld.global.f64 	%fd10, [%rd6+8];
	sub.f64 	%fd11, %fd9, %fd10;
	cvt.rn.f32.f64 	%f3, %fd11;
	abs.f32 	%f4, %f3;
	setp.eq.f32 	%p9, %f3, 0f3F800000;
	mov.f32 	%f71, 0f3F800000;
	@%p9 bra 	$L__BB1_12;
	setp.num.f32 	%p10, %f4, %f4;
	@%p10 bra 	$L__BB1_10;
	mov.f32 	%f68, 0f40000000;
	add.rn.f32 	%f71, %f3, %f68;
	bra.uni 	$L__BB1_12;
$L__BB1_10:
	abs.f32 	%f11, %f3;
	setp.lt.f32 	%p11, %f11, 0f00800000;
	mul.f32 	%f13, %f11, 0f4B800000;
	selp.f32 	%f14, %f13, %f11, %p11;
	mov.b32 	%r52, %f14;
	add.s32 	%r53, %r52, -1060439283;
	and.b32  	%r54, %r53, -8388608;
	sub.s32 	%r55, %r52, %r54;
	mov.b32 	%f15, %r55;
	cvt.rn.f32.s32 	%f16, %r54;
	selp.f32 	%f17, 0fC1C00000, 0f00000000, %p11;
	fma.rn.f32 	%f18, %f16, 0f34000000, %f17;
	add.f32 	%f19, %f15, 0fBF800000;
	add.f32 	%f20, %f15, 0f3F800000;
	rcp.approx.ftz.f32 	%f21, %f20;
	add.f32 	%f22, %f19, %f19;
	mul.f32 	%f23, %f22, %f21;
	mul.f32 	%f24, %f23, %f23;
	neg.f32 	%f25, %f23;
	sub.f32 	%f26, %f19, %f23;
	add.f32 	%f27, %f26, %f26;
	fma.rn.f32 	%f28, %f25, %f19, %f27;
	mul.rn.f32 	%f29, %f21, %f28;
	fma.rn.f32 	%f30, %f24, 0f3A2C32E4, 0f3B52E7DB;
	fma.rn.f32 	%f31, %f30, %f24, 0f3C93BB73;
	fma.rn.f32 	%f32, %f31, %f24, 0f3DF6384F;
	mul.rn.f32 	%f33, %f32, %f24;
	fma.rn.f32 	%f34, %f23, 0f3FB8AA3B, %f18;
	mul.f32 	%f35, %f33, 0f40400000;
	sub.f32 	%f36, %f18, %f34;
	fma.rn.f32 	%f37, %f23, 0f3FB8AA3B, %f36;
	fma.rn.f32 	%f38, %f29, 0f3FB8AA3B, %f37;
	fma.rn.f32 	%f39, %f23, 0f32A55E34, %f38;
	fma.rn.f32 	%f40, %f35, %f29, %f39;
	fma.rn.f32 	%f41, %f33, %f23, %f40;
	add.rn.f32 	%f42, %f34, %f41;
	mov.f32 	%f43, 0f40000000;
	mul.rn.f32 	%f44, %f42, %f43;
	cvt.rni.f32.f32 	%f45, %f44;
	sub.f32 	%f46, %f44, %f45;
	neg.f32 	%f47, %f44;
	fma.rn.f32 	%f48, %f42, 0f40000000, %f47;
	neg.f32 	%f49, %f34;
	add.rn.f32 	%f50, %f42, %f49;
	neg.f32 	%f51, %f50;
	add.rn.f32 	%f52, %f41, %f51;
	fma.rn.f32 	%f53, %f52, 0f40000000, %f48;
	add.f32 	%f54, %f46, %f53;
	setp.gt.f32 	%p12, %f45, 0f00000000;
	selp.b32 	%r56, 0, -2097152000, %p12;
	setp.neu.f32 	%p13, %f3, 0f00000000;
	setp.neu.f32 	%p14, %f11, 0f7F800000;
	setp.lt.f32 	%p15, %f44, 0f00000000;
	selp.f32 	%f55, 0f00000000, 0f7F800000, %p15;
	abs.f32 	%f56, %f44;
	setp.gt.f32 	%p16, %f56, 0f43180000;
	cvt.rzi.s32.f32 	%r57, %f45;
	shl.b32 	%r58, %r57, 23;
	sub.s32 	%r59, %r58, %r56;
	mov.b32 	%f57, %r59;
	add.s32 	%r60, %r56, 2130706432;
	mov.b32 	%f58, %r60;
	fma.rn.f32 	%f59, %f54, 0f391FCB8E, 0f3AAF85ED;
	fma.rn.f32 	%f60, %f59, %f54, 0f3C1D9856;
	fma.rn.f32 	%f61, %f60, %f54, 0f3D6357BB;
	fma.rn.f32 	%f62, %f61, %f54, 0f3E75FDEC;
	fma.rn.f32 	%f63, %f62, %f54, 0f3F317218;
	fma.rn.f32 	%f64, %f63, %f54, 0f3F800000;
	mul.f32 	%f65, %f64, %f58;
	mul.f32 	%f66, %f65, %f57;
	selp.f32 	%f71, %f55, %f66, %p16;
	and.pred  	%p17, %p13, %p14;
	@%p17 bra 	$L__BB1_12;
	add.f32 	%f67, %f3, %f3;
	mov.b32 	%r61, %f67;
	and.b32  	%r62, %r61, 2147483647;
	mov.b32 	%f71, %r62;
$L__BB1_12:
	ld.global.f64 	%fd12, [%rd2+16];
	ld.global.f64 	%fd13, [%rd6+16];
	sub.f64 	%fd2, %fd12, %fd13;
	{
	.reg .b32 %temp; 
	mov.b64 	{%temp, %r30}, %fd2;
	}
	abs.f64 	%fd3, %fd2;
	{ // callseq 0, 0
	.param .b64 param0;
	st.param.f64 	[param0], %fd3;
	.param .b64 retval0;
	call.uni (retval0), 
	__internal_accurate_pow, 
	(
	param0
	);
	ld.param.f64 	%fd14, [retval0];
	} // callseq 0
	setp.lt.s32 	%p21, %r30, 0;
	neg.f64 	%fd16, %fd14;
	selp.f64 	%fd17, %fd16, %fd14, %p4;
	selp.f64 	%fd18, %fd17, %fd14, %p21;
	setp.eq.f64 	%p22, %fd2, 0d0000000000000000;
	selp.b32 	%r63, %r30, 0, %p4;
	or.b32  	%r64, %r63, 2146435072;
	selp.b32 	%r65, %r64, %r63, %p5;
	mov.b32 	%r66, 0;
	mov.b64 	%fd19, {%r66, %r65};
	selp.f64 	%fd27, %fd19, %fd18, %p22;
	add.f64 	%fd20, %fd2, 0d4000000000000000;
	{
	.reg .b32 %temp; 
	mov.b64 	{%temp, %r67}, %fd20;
	}
	and.b32  	%r68, %r67, 2146435072;
	setp.ne.s32 	%p23, %r68, 2146435072;
	@%p23 bra 	$L__BB1_17;
	setp.num.f64 	%p24, %fd2, %fd2;
	@%p24 bra 	$L__BB1_15;
	mov.f64 	%fd21, 0d4000000000000000;
	add.rn.f64 	%fd27, %fd2, %fd21;
	bra.uni 	$L__BB1_17;
$L__BB1_15:
	setp.neu.f64 	%p25, %fd3, 0d7FF0000000000000;
	@%p25 bra 	$L__BB1_17;
	or.b32  	%r69, %r17, -2147483648;
	selp.b32 	%r70, %r69, %r17, %p1;
	selp.b32 	%r71, %r70, %r17, %p21;
	mov.b32 	%r72, 0;
	mov.b64 	%fd27, {%r72, %r71};
$L__BB1_17:
	setp.eq.f64 	%p27, %fd2, 0d3FF0000000000000;
	selp.f64 	%fd22, 0d3FF0000000000000, %fd27, %p27;
	cvt.f64.f32 	%fd23, %f71;
	add.f64 	%fd24, %fd22, %fd23;
	cvt.rn.f32.f64 	%f69, %fd24;
	sqrt.rn.f32 	%f70, %f69;
	setp.geu.f32 	%p28, %f70, 0f40800000;
	cvt.f64.f32 	%fd25, %f2;
	setp.geu.f64 	%p29, %fd25, 0d3FB999999999999A;
	or.pred  	%p30, %p28, %p29;
	@%p30 bra 	$L__BB1_19;
	ld.param.u32 	%r80, [_Z19frame_update_helperP6PersonS0_P17curandStateXORWOWiPiS3_S3__param_3];
	mov.b32 	%r73, 256;
	st.global.u32 	[%rd6+56], %r73;
	st.global.u32 	[%rd6+64], %r80;
	ld.global.u32 	%r74, [%rd5];
	add.s32 	%r75, %r74, 1;
	st.global.u32 	[%rd5], %r75;
	ld.global.u32 	%r76, [%rd4];
	add.s32 	%r77, %r76, -1;
	st.global.u32 	[%rd4], %r77;
	ld.global.u32 	%r78, [%rd2+84];
	add.s32 	%r79, %r78, 1;
	st.global.u32 	[%rd2+84], %r79;
$L__BB1_19:
	add.s32 	%r85, %r85, 1;
	add.s32 	%r84, %r84, 1;
	setp.ne.s32 	%p31, %r84, 0;
	add.s32 	%r83, %r83, 362437;
	@%p31 bra 	$L__BB1_5;
$L__BB1_20:
	st.global.v2.u32 	[%rd3], {%r96, %r95};
	st.global.v2.u32 	[%rd3+8], {%r94, %r93};
	st.global.v2.u32 	[%rd3+16], {%r92, %r91};
	st.global.v2.u32 	[%rd3+24], {%r13, %r14};
	st.global.f32 	[%rd3+32], %f1;
	st.global.f64 	[%rd3+40], %fd1;
	ret;

}
.func  (.param .b64 func_retval0) __internal_accurate_pow(
	.param .b64 __internal_accurate_pow_param_0
)
{
	.reg .pred 	%p<8>;
	.reg .b32 	%r<49>;
	.reg .b32 	%f<3>;
	.reg .b64 	%fd<109>;

	ld.param.f64 	%fd10, [__internal_accurate_pow_param_0];
	{
	.reg .b32 %temp; 
	mov.b64 	{%temp, %r46}, %fd10;
	}
	{
	.reg .b32 %temp; 
	mov.b64 	{%r45, %temp}, %fd10;
	}
	shr.u32 	%r47, %r46, 20;
	setp.gt.u32 	%p1, %r46, 1048575;
	@%p1 bra 	$L__BB2_2;
	mul.f64 	%fd11, %fd10, 0d4350000000000000;
	{
	.reg .b32 %temp; 
	mov.b64 	{%temp, %r46}, %fd11;
	}
	{
	.reg .b32 %temp; 
	mov.b64 	{%r45, %temp}, %fd11;
	}
	shr.u32 	%r16, %r46, 20;
	add.s32 	%r47, %r16, -54;
$L__BB2_2:
	add.s32 	%r48, %r47, -1023;
	and.b32  	%r17, %r46, -2146435073;
	or.b32  	%r18, %r17, 1072693248;
	mov.b64 	%fd107, {%r45, %r18};
	setp.lt.u32 	%p2, %r18, 1073127583;
	@%p2 bra 	$L__BB2_4;
	{
	.reg .b32 %temp; 
	mov.b64 	{%r19, %temp}, %fd107;
	}
	{
	.reg .b32 %temp; 
	mov.b64 	{%temp, %r20}, %fd107;
	}
	add.s32 	%r21, %r20, -1048576;
	mov.b64 	%fd107, {%r19, %r21};
	add.s32 	%r48, %r47, -1022;
$L__BB2_4:
	add.f64 	%fd12, %fd107, 0dBFF0000000000000;
	add.f64 	%fd13, %fd107, 0d3FF0000000000000;
	rcp.approx.ftz.f64 	%fd14, %fd13;
	neg.f64 	%fd15, %fd13;
	fma.rn.f64 	%fd16, %fd15, %fd14, 0d3FF0000000000000;
	fma.rn.f64 	%fd17, %fd16, %fd16, %fd16;
	fma.rn.f64 	%fd18, %fd17, %fd14, %fd14;
	mul.f64 	%fd19, %fd12, %fd18;
	fma.rn.f64 	%fd20, %fd12, %fd18, %fd19;
	mul.f64 	%fd21, %fd20, %fd20;
	fma.rn.f64 	%fd22, %fd21, 0d3EB0F5FF7D2CAFE2, 0d3ED0F5D241AD3B5A;
	fma.rn.f64 	%fd23, %fd22, %fd21, 0d3EF3B20A75488A3F;
	fma.rn.f64 	%fd24, %fd23, %fd21, 0d3F1745CDE4FAECD5;
	fma.rn.f64 	%fd25, %fd24, %fd21, 0d3F3C71C7258A578B;
	fma.rn.f64 	%fd26, %fd25, %fd21, 0d3F6249249242B910;
	fma.rn.f64 	%fd27, %fd26, %fd21, 0d3F89999999999DFB;
	sub.f64 	%fd28, %fd12, %fd20;
	add.f64 	%fd29, %fd28, %fd28;
	neg.f64 	%fd30, %fd20;
	fma.rn.f64 	%fd31, %fd30, %fd12, %fd29;
	mul.f64 	%fd32, %fd18, %fd31;
	fma.rn.f64 	%fd33, %fd21, %fd27, 0d3FB5555555555555;
	mov.f64 	%fd34, 0d3FB5555555555555;
	sub.f64 	%fd35, %fd34, %fd33;
	fma.rn.f64 	%fd36, %fd21, %fd27, %fd35;
	add.f64 	%fd37, %fd36, 0dBC46A4CB00B9E7B0;
	add.f64 	%fd38, %fd33, %fd37;
	sub.f64 	%fd39, %fd33, %fd38;
	add.f64 	%fd40, %fd37, %fd39;
	mul.rn.f64 	%fd41, %fd20, %fd20;
	neg.f64 	%fd42, %fd41;
	fma.rn.f64 	%fd43, %fd20, %fd20, %fd42;
	{
	.reg .b32 %temp; 
	mov.b64 	{%r22, %temp}, %fd32;
	}
	{
	.reg .b32 %temp; 
	mov.b64 	{%temp, %r23}, %fd32;
	}
	add.s32 	%r24, %r23, 1048576;
	mov.b64 	%fd44, {%r22, %r24};
	fma.rn.f64 	%fd45, %fd20, %fd44, %fd43;
	mul.rn.f64 	%fd46, %fd41, %fd20;
	neg.f64 	%fd47, %fd46;
	fma.rn.f64 	%fd48, %fd41, %fd20, %fd47;
	fma.rn.f64 	%fd49, %fd41, %fd32, %fd48;
	fma.rn.f64 	%fd50, %fd45, %fd20, %fd49;
	mul.rn.f64 	%fd51, %fd38, %fd46;
	neg.f64 	%fd52, %fd51;
	fma.rn.f64 	%fd53, %fd38, %fd46, %fd52;
	fma.rn.f64 	%fd54, %fd38, %fd50, %fd53;
	fma.rn.f64 	%fd55, %fd40, %fd46, %fd54;
	add.f64 	%fd56, %fd51, %fd55;
	sub.f64 	%fd57, %fd51, %fd56;
	add.f64 	%fd58, %fd55, %fd57;
	add.f64 	%fd59, %fd20, %fd56;
	sub.f64 	%fd60, %fd20, %fd59;
	add.f64 	%fd61, %fd56, %fd60;
	add.f64 	%fd62, %fd58, %fd61;
	add.f64 	%fd63, %fd32, %fd62;
	add.f64 	%fd64, %fd59, %fd63;
	sub.f64 	%fd65, %fd59, %fd64;
	add.f64 	%fd66, %fd63, %fd65;
	xor.b32  	%r25, %r48, -2147483648;
	mov.b32 	%r26, 1127219200;
	mov.b64 	%fd67, {%r25, %r26};
	mov.b32 	%r27, -2147483648;
	mov.b64 	%fd68, {%r27, %r26};
	sub.f64 	%fd69, %fd67, %fd68;
	fma.rn.f64 	%fd70, %fd69, 0d3FE62E42FEFA39EF, %fd64;
	fma.rn.f64 	%fd71, %fd69, 0dBFE62E42FEFA39EF, %fd70;
	sub.f64 	%fd72, %fd71, %fd64;
	sub.f64 	%fd73, %fd66, %fd72;
	fma.rn.f64 	%fd74, %fd69, 0d3C7ABC9E3B39803F, %fd73;
	add.f64 	%fd75, %fd70, %fd74;
	sub.f64 	%fd76, %fd70, %fd75;
	add.f64 	%fd77, %fd74, %fd76;
	mov.f64 	%fd78, 0d4000000000000000;
	{
	.reg .b32 %temp; 
	mov.b64 	{%temp, %r28}, %fd78;
	}
	{
	.reg .b32 %temp; 
	mov.b64 	{%r29, %temp}, %fd78;
	}
	shl.b32 	%r30, %r28, 1;
	setp.gt.u32 	%p3, %r30, -33554433;
	and.b32  	%r31, %r28, -15728641;
	selp.b32 	%r32, %r31, %r28, %p3;
	mov.b64 	%fd79, {%r29, %r32};
	mul.rn.f64 	%fd80, %fd75, %fd79;
	neg.f64 	%fd81, %fd80;
	fma.rn.f64 	%fd82, %fd75, %fd79, %fd81;
	fma.rn.f64 	%fd83, %fd77, %fd79, %fd82;
	add.f64 	%fd4, %fd80, %fd83;
	sub.f64 	%fd84, %fd80, %fd4;
	add.f64 	%fd5, %fd83, %fd84;
	fma.rn.f64 	%fd85, %fd4, 0d3FF71547652B82FE, 0d4338000000000000;
	{
	.reg .b32 %temp; 
	mov.b64 	{%r13, %temp}, %fd85;
	}
	mov.f64 	%fd86, 0dC338000000000000;
	add.rn.f64 	%fd87, %fd85, %fd86;
	fma.rn.f64 	%fd88, %fd87, 0dBFE62E42FEFA39EF, %fd4;
	fma.rn.f64 	%fd89, %fd87, 0dBC7ABC9E3B39803F, %fd88;
	fma.rn.f64 	%fd90, %fd89, 0d3E5ADE1569CE2BDF, 0d3E928AF3FCA213EA;
	fma.rn.f64 	%fd91, %fd90, %fd89, 0d3EC71DEE62401315;
	fma.rn.f64 	%fd92, %fd91, %fd89, 0d3EFA01997C89EB71;
	fma.rn.f64 	%fd93, %fd92, %fd89, 0d3F2A01A014761F65;
	fma.rn.f64 	%fd94, %fd93, %fd89, 0d3F56C16C1852B7AF;
	fma.rn.f64 	%fd95, %fd94, %fd89, 0d3F81111111122322;
	fma.rn.f64 	%fd96, %fd95, %fd89, 0d3FA55555555502A1;
	fma.rn.f64 	%fd97, %fd96, %fd89, 0d3FC5555555555511;
	fma.rn.f64 	%fd98, %fd97, %fd89, 0d3FE000000000000B;
	fma.rn.f64 	%fd99, %fd98, %fd89, 0d3FF0000000000000;
	fma.rn.f64 	%fd100, %fd99, %fd89, 0d3FF0000000000000;
	{
	.reg .b32 %temp; 
	mov.b64 	{%r14, %temp}, %fd100;
	}
	{
	.reg .b32 %temp; 
	mov.b64 	{%temp, %r15}, %fd100;
	}
	shl.b32 	%r33, %r13, 20;
	add.s32 	%r34, %r33, %r15;
	mov.b64 	%fd108, {%r14, %r34};
	{
	.reg .b32 %temp; 
	mov.b64 	{%temp, %r35}, %fd4;
	}
	mov.b32 	%f2, %r35;
	abs.f32 	%f1, %f2;
	setp.lt.f32 	%p4, %f1, 0f4086232B;
	@%p4 bra 	$L__BB2_7;
	setp.lt.f64 	%p5, %fd4, 0d0000000000000000;
	add.f64 	%fd101, %fd4, 0d7FF0000000000000;
	selp.f64 	%fd108, 0d0000000000000000, %fd101, %p5;
	setp.geu.f32 	%p6, %f1, 0f40874800;
	@%p6 bra 	$L__BB2_7;
	shr.u32 	%r36, %r13, 31;
	add.s32 	%r37, %r13, %r36;
	shr.s32 	%r38, %r37, 1;
	shl.b32 	%r39, %r38, 20;
	add.s32 	%r40, %r15, %r39;
	mov.b64 	%fd102, {%r14, %r40};
	sub.s32 	%r41, %r13, %r38;
	shl.b32 	%r42, %r41, 20;
	add.s32 	%r43, %r42, 1072693248;
	mov.b32 	%r44, 0;
	mov.b64 	%fd103, {%r44, %r43};
	mul.f64 	%fd108, %fd103, %fd102;
$L__BB2_7:
	abs.f64 	%fd104, %fd108;
	setp.eq.f64 	%p7, %fd104, 0d7FF0000000000000;
	fma.rn.f64 	%fd105, %fd108, %fd5, %fd108;
	selp.f64 	%fd106, %fd108, %fd105, %p7;
	st.param.f64 	[func_retval0], %fd106;
	ret;

}


// ===== COMPILED SASS (sm_100) =====

	.target	sm_100

	.elftype	@"ET_EXEC"


//--------------------- .note.nv.tkinfo           --------------------------
	.section	.note.nv.tkinfo,"",@"SHT_NOTE"
	.sectionflags	@"SHF_NOTE_NV_TKINFO"
	.tkinfo
        /*0018*/ 	.word	0x00000002
        /*0030*/ 	.string	""
        /*0030*/ 	.string	"ptxas"
        /*0030*/ 	.string	"Cuda compilation tools, release 13.0, V13.0.88"
        /*0030*/ 	.string	"Build cuda_13.0.r13.0/compiler.36424714_0"
        /*0030*/ 	.string	"-arch sm_100 -m 64 "



//--------------------- .note.nv.cuinfo           --------------------------
	.section	.note.nv.cuinfo,"",@"SHT_NOTE"
	.sectionflags	@"SHF_NOTE_NV_CUINFO"
        /*0018*/ 	.short	0x0002
        /*001a*/ 	.short	0x0064
        /*001c*/ 	.short	0x0082
	.zero		2


//--------------------- .nv.info                  --------------------------
	.section	.nv.info,"",@"SHT_CUDA_INFO"
	.align	4


	//----- nvinfo : EIATTR_REGCOUNT
	.align		4
        /*0000*/ 	.byte	0x04, 0x2f
        /*0002*/ 	.short	(.L_10 - .L_9)
	.align		4
.L_9:
        /*0004*/ 	.word	index@(_Z12setup_kernelP17curandStateXORWOWPi)
        /*0008*/ 	.word	0x00000020


	//----- nvinfo : EIATTR_FRAME_SIZE
	.align		4
.L_10:
        /*000c*/ 	.byte	0x04, 0x11
        /*000e*/ 	.short	(.L_12 - .L_11)
	.align		4
.L_11:
        /*0010*/ 	.word	index@(_Z12setup_kernelP17curandStateXORWOWPi)
        /*0014*/ 	.word	0x00000000


	//----- nvinfo : EIATTR_REGCOUNT
	.align		4
.L_12:
        /*0018*/ 	.byte	0x04, 0x2f
        /*001a*/ 	.short	(.L_14 - .L_13)
	.align		4
.L_13:
        /*001c*/ 	.word	index@(_Z19frame_update_helperP6PersonS0_P17curandStateXORWOWiPiS3_S3_)
        /*0020*/ 	.word	0x0000002e


	//----- nvinfo : EIATTR_FRAME_SIZE
	.align		4
.L_14:
        /*0024*/ 	.byte	0x04, 0x11
        /*0026*/ 	.short	(.L_16 - .L_15)
	.align		4
.L_15:
        /*0028*/ 	.word	index@($_Z19frame_update_helperP6PersonS0_P17curandStateXORWOWiPiS3_S3_$__internal_accurate_pow)
        /*002c*/ 	.word	0x00000000


	//----- nvinfo : EIATTR_FRAME_SIZE
	.align		4
.L_16:
        /*0030*/ 	.byte	0x04, 0x11
        /*0032*/ 	.short	(.L_18 - .L_17)
	.align		4
.L_17:
        /*0034*/ 	.word	index@($__internal_0_$__cuda_sm20_sqrt_rn_f32_slowpath)
        /*0038*/ 	.word	0x00000000


	//----- nvinfo : EIATTR_FRAME_SIZE
	.align		4
.L_18:
        /*003c*/ 	.byte	0x04, 0x11
        /*003e*/ 	.short	(.L_20 - .L_19)
	.align		4
.L_19:
        /*0040*/ 	.word	index@(_Z19frame_update_helperP6PersonS0_P17curandStateXORWOWiPiS3_S3_)
        /*0044*/ 	.word	0x00000000


	//----- nvinfo : EIATTR_MIN_STACK_SIZE
	.align		4
.L_20:
        /*0048*/ 	.byte	0x04, 0x12
        /*004a*/ 	.short	(.L_22 - .L_21)
	.align		4
.L_21:
        /*004c*/ 	.word	index@(_Z19frame_update_helperP6PersonS0_P17curandStateXORWOWiPiS3_S3_)
        /*0050*/ 	.word	0x00000000


	//----- nvinfo : EIATTR_MIN_STACK_SIZE
	.align		4
.L_22:
        /*0054*/ 	.byte	0x04, 0x12
        /*0056*/ 	.short	(.L_24 - .L_23)
	.align		4
.L_23:
        /*0058*/ 	.word	index@(_Z12setup_kernelP17curandStateXORWOWPi)
        /*005c*/ 	.word	0x00000000
.L_24:


//--------------------- .nv.compat                --------------------------
	.section	.nv.compat,"",@"SHT_CUDA_COMPAT_INFO"
	.align	4
        /*0000*/ 	.byte	0x02, 0x09, 0x00, 0x00, 0x02, 0x02, 0x01, 0x00, 0x02, 0x05, 0x05, 0x00, 0x03, 0x07, 0x01, 0x01
        /*0010*/ 	.byte	0x02, 0x03, 0x00, 0x00, 0x02, 0x06, 0x01, 0x00, 0x04, 0x0b, 0x08, 0x00, 0x01, 0x00, 0x00, 0x00
        /*0020*/ 	.byte	0x00, 0x00, 0x00, 0x00


//--------------------- .nv.info._Z19frame_update_helperP6PersonS0_P17curandStateXORWOWiPiS3_S3_ --------------------------
	.section	.nv.info._Z19frame_update_helperP6PersonS0_P17curandStateXORWOWiPiS3_S3_,"",@"SHT_CUDA_INFO"
	.sectionflags	@""
	.align	4


	//----- nvinfo : EIATTR_CUDA_API_VERSION
	.align		4
        /*0000*/ 	.byte	0x04, 0x37
        /*0002*/ 	.short	(.L_26 - .L_25)
.L_25:
        /*0004*/ 	.word	0x00000082


	//----- nvinfo : EIATTR_KPARAM_INFO
	.align		4
.L_26:
        /*0008*/ 	.byte	0x04, 0x17
        /*000a*/ 	.short	(.L_28 - .L_27)
.L_27:
        /*000c*/ 	.word	0x00000000
        /*0010*/ 	.short	0x0006
        /*0012*/ 	.short	0x0030
        /*0014*/ 	.byte	0x00, 0xf5, 0x21, 0x00


	//----- nvinfo : EIATTR_KPARAM_INFO
	.align		4
.L_28:
        /*0018*/ 	.byte	0x04, 0x17
        /*001a*/ 	.short	(.L_30 - .L_29)
.L_29:
        /*001c*/ 	.word	0x00000000
        /*0020*/ 	.short	0x0005
        /*0022*/ 	.short	0x0028
        /*0024*/ 	.byte	0x00, 0xf5, 0x21, 0x00


	//----- nvinfo : EIATTR_KPARAM_INFO
	.align		4
.L_30:
        /*0028*/ 	.byte	0x04, 0x17
        /*002a*/ 	.short	(.L_32 - .L_31)
.L_31:
        /*002c*/ 	.word	0x00000000
        /*0030*/ 	.short	0x0004
        /*0032*/ 	.short	0x0020
        /*0034*/ 	.byte	0x00, 0xf5, 0x21, 0x00


	//----- nvinfo : EIATTR_KPARAM_INFO
	.align		4
.L_32:
        /*0038*/ 	.byte	0x04, 0x17
        /*003a*/ 	.short	(.L_34 - .L_33)
.L_33:
        /*003c*/ 	.word	0x00000000
        /*0040*/ 	.short	0x0003
        /*0042*/ 	.short	0x0018
        /*0044*/ 	.byte	0x00, 0xf0, 0x11, 0x00


	//----- nvinfo : EIATTR_KPARAM_INFO
	.align		4
.L_34:
        /*0048*/ 	.byte	0x04, 0x17
        /*004a*/ 	.short	(.L_36 - .L_35)
.L_35:
        /*004c*/ 	.word	0x00000000
        /*0050*/ 	.short	0x0002
        /*0052*/ 	.short	0x0010
        /*0054*/ 	.byte	0x00, 0xf5, 0x21, 0x00


	//----- nvinfo : EIATTR_KPARAM_INFO
	.align		4
.L_36:
        /*0058*/ 	.byte	0x04, 0x17
        /*005a*/ 	.short	(.L_38 - .L_37)
.L_37:
        /*005c*/ 	.word	0x00000000
        /*0060*/ 	.short	0x0001
        /*0062*/ 	.short	0x0008
        /*0064*/ 	.byte	0x00, 0xf5, 0x21, 0x00


	//----- nvinfo : EIATTR_KPARAM_INFO
	.align		4
.L_38:
        /*0068*/ 	.byte	0x04, 0x17
        /*006a*/ 	.short	(.L_40 - .L_39)
.L_39:
        /*006c*/ 	.word	0x00000000
        /*0070*/ 	.short	0x0000
        /*0072*/ 	.short	0x0000
        /*0074*/ 	.byte	0x00, 0xf5, 0x21, 0x00


	//----- nvinfo : EIATTR_SPARSE_MMA_MASK
	.align		4
.L_40:
        /*0078*/ 	.byte	0x03, 0x50
        /*007a*/ 	.short	0x0000


	//----- nvinfo : EIATTR_MAXREG_COUNT
	.align		4
        /*007c*/ 	.byte	0x03, 0x1b
        /*007e*/ 	.short	0x00ff


	//----- nvinfo : EIATTR_MERCURY_ISA_VERSION
	.align		4
        /*0080*/ 	.byte	0x03, 0x5f
        /*0082*/ 	.short	0x0101


	//----- nvinfo : EIATTR_VRC_CTA_INIT_COUNT
	.align		4
        /*0084*/ 	.byte	0x02, 0x4a
	.zero		1
	.zero		1


	//----- nvinfo : EIATTR_EXIT_INSTR_OFFSETS
	.align		4
        /*0088*/ 	.byte	0x04, 0x1c
        /*008a*/ 	.short	(.L_42 - .L_41)


	//   ....[0]....
.L_41:
        /*008c*/ 	.word	0x00000ce0


	//----- nvinfo : EIATTR_CRS_STACK_SIZE
	.align		4
.L_42:
        /*0090*/ 	.byte	0x04, 0x1e
        /*0092*/ 	.short	(.L_44 - .L_43)
.L_43:
        /*0094*/ 	.word	0x00000000


	//----- nvinfo : EIATTR_CBANK_PARAM_SIZE
	.align		4
.L_44:
        /*0098*/ 	.byte	0x03, 0x19
        /*009a*/ 	.short	0x0038


	//----- nvinfo : EIATTR_PARAM_CBANK
	.align		4
        /*009c*/ 	.byte	0x04, 0x0a
        /*009e*/ 	.short	(.L_46 - .L_45)
	.align		4
.L_45:
        /*00a0*/ 	.word	index@(.nv.constant0._Z19frame_update_helperP6PersonS0_P17curandStateXORWOWiPiS3_S3_)
        /*00a4*/ 	.short	0x0380
        /*00a6*/ 	.short	0x0038


	//----- nvinfo : EIATTR_SW_WAR
	.align		4
.L_46:
        /*00a8*/ 	.byte	0x04, 0x36
        /*00aa*/ 	.short	(.L_48 - .L_47)
.L_47:
        /*00ac*/ 	.word	0x00000008
.L_48:


//--------------------- .nv.info._Z12setup_kernelP17curandStateXORWOWPi --------------------------
	.section	.nv.info._Z12setup_kernelP17curandStateXORWOWPi,"",@"SHT_CUDA_INFO"
	.sectionflags	@""
	.align	4


	//----- nvinfo : EIATTR_CUDA_API_VERSION
	.align		4
        /*0000*/ 	.byte	0x04, 0x37
        /*0002*/ 	.short	(.L_50 - .L_49)
.L_49:
        /*0004*/ 	.word	0x00000082


	//----- nvinfo : EIATTR_KPARAM_INFO
	.align		4
.L_50:
        /*0008*/ 	.byte	0x04, 0x17
        /*000a*/ 	.short	(.L_52 - .L_51)
.L_51:
        /*000c*/ 	.word	0x00000000
        /*0010*/ 	.short	0x0001
        /*0012*/ 	.short	0x0008
        /*0014*/ 	.byte	0x00, 0xf5, 0x21, 0x00


	//----- nvinfo : EIATTR_KPARAM_INFO
	.align		4
.L_52:
        /*0018*/ 	.byte	0x04, 0x17
        /*001a*/ 	.short	(.L_54 - .L_53)
.L_53:
        /*001c*/ 	.word	0x00000000
        /*0020*/ 	.short	0x0000
        /*0022*/ 	.short	0x0000
        /*0024*/ 	.byte	0x00, 0xf5, 0x21, 0x00


	//----- nvinfo : EIATTR_SPARSE_MMA_MASK
	.align		4
.L_54:
        /*0028*/ 	.byte	0x03, 0x50
        /*002a*/ 	.short	0x0000


	//----- nvinfo : EIATTR_MAXREG_COUNT
	.align		4
        /*002c*/ 	.byte	0x03, 0x1b
        /*002e*/ 	.short	0x00ff


	//----- nvinfo : EIATTR_MERCURY_ISA_VERSION
	.align		4
        /*0030*/ 	.byte	0x03, 0x5f
        /*0032*/ 	.short	0x0101


	//----- nvinfo : EIATTR_VRC_CTA_INIT_COUNT
	.align		4
        /*0034*/ 	.byte	0x02, 0x4a
	.zero		1
	.zero		1


	//----- nvinfo : EIATTR_EXIT_INSTR_OFFSETS
	.align		4
        /*0038*/ 	.byte	0x04, 0x1c
        /*003a*/ 	.short	(.L_56 - .L_55)


	//   ....[0]....
.L_55:
        /*003c*/ 	.word	0x00000ef0


	//   ....[1]....
        /*0040*/ 	.word	0x00000f60


	//----- nvinfo : EIATTR_CRS_STACK_SIZE
	.align		4
.L_56:
        /*0044*/ 	.byte	0x04, 0x1e
        /*0046*/ 	.short	(.L_58 - .L_57)
.L_57:
        /*0048*/ 	.word	0x00000000


	//----- nvinfo : EIATTR_CBANK_PARAM_SIZE
	.align		4
.L_58:
        /*004c*/ 	.byte	0x03, 0x19
        /*004e*/ 	.short	0x0010


	//----- nvinfo : EIATTR_PARAM_CBANK
	.align		4
        /*0050*/ 	.byte	0x04, 0x0a
        /*0052*/ 	.short	(.L_60 - .L_59)
	.align		4
.L_59:
        /*0054*/ 	.word	index@(.nv.constant0._Z12setup_kernelP17curandStateXORWOWPi)
        /*0058*/ 	.short	0x0380
        /*005a*/ 	.short	0x0010


	//----- nvinfo : EIATTR_SW_WAR
	.align		4
.L_60:
        /*005c*/ 	.byte	0x04, 0x36
        /*005e*/ 	.short	(.L_62 - .L_61)
.L_61:
        /*0060*/ 	.word	0x00000008
.L_62:


//--------------------- .nv.callgraph             --------------------------
	.section	.nv.callgraph,"",@"SHT_CUDA_CALLGRAPH"
	.align	4
	.sectionentsize	8
	.align		4
        /*0000*/ 	.word	0x00000000
	.align		4
        /*0004*/ 	.word	0xffffffff
	.align		4
        /*0008*/ 	.word	0x00000000
	.align		4
        /*000c*/ 	.word	0xfffffffe
	.align		4
        /*0010*/ 	.word	0x00000000
	.align		4
        /*0014*/ 	.word	0xfffffffd
	.align		4
        /*0018*/ 	.word	0x00000000
	.align		4
        /*001c*/ 	.word	0xfffffffc


//--------------------- .nv.constant4             --------------------------
	.section	.nv.constant4,"a",@progbits
	.align	8
	.align		8
.nv.constant4:
        /*0000*/ 	.dword	precalc_xorwow_matrix
	.align		8
        /*0008*/ 	.dword	precalc_xorwow_offset_matrix
	.align		8
        /*0010*/ 	.dword	mrg32k3aM1
	.align		8
        /*0018*/ 	.dword	mrg32k3aM2
	.align		8
        /*0020*/ 	.dword	mrg32k3aM1SubSeq
	.align		8
        /*0028*/ 	.dword	mrg32k3aM2SubSeq
	.align		8
        /*0030*/ 	.dword	mrg32k3aM1Seq
	.align		8
        /*0038*/ 	.dword	mrg32k3aM2Seq


//--------------------- .nv.constant3             --------------------------
	.section	.nv.constant3,"a",@progbits
	.align	8
.nv.constant3:
	.type		__cr_lgamma_table,@object
	.size		__cr_lgamma_table,(.L_8 - __cr_lgamma_table)
__cr_lgamma_table:
        /*0000*/ 	.byte	0x00, 0x00, 0x00, 0x00, 0x00, 0x00, 0x00, 0x00, 0x00, 0x00, 0x00, 0x00, 0x00, 0x00, 0x00, 0x00
        /*0010*/ 	.byte	0xef, 0x39, 0xfa, 0xfe, 0x42, 0x2e, 0xe6, 0x3f, 0x02, 0x20, 0x2a, 0xfa, 0x0b, 0xab, 0xfc, 0x3f
        /*0020*/ 	.byte	0xf9, 0x2c, 0x92, 0x7c, 0xa7, 0x6c, 0x09, 0x40, 0xc9, 0x79, 0x44, 0x3c, 0x64, 0x26, 0x13, 0x40
        /*0030*/ 	.byte	0xca, 0x01, 0xcf, 0x3a, 0x27, 0x51, 0x1a, 0x40, 0x30, 0xcc, 0x2d, 0xf3, 0xe1, 0x0c, 0x21, 0x40
        /*0040*/ 	.byte	0x0d, 0xb7, 0xfc, 0x82, 0x8e, 0x35, 0x25, 0x40
.L_8:


//--------------------- .text._Z19frame_update_helperP6PersonS0_P17curandStateXORWOWiPiS3_S3_ --------------------------
	.section	.text._Z19frame_update_helperP6PersonS0_P17curandStateXORWOWiPiS3_S3_,"ax",@progbits
	.align	128
        .global         _Z19frame_update_helperP6PersonS0_P17curandStateXORWOWiPiS3_S3_
        .type           _Z19frame_update_helperP6PersonS0_P17curandStateXORWOWiPiS3_S3_,@function
        .size           _Z19frame_update_helperP6PersonS0_P17curandStateXORWOWiPiS3_S3_,(.L_x_26 - _Z19frame_update_helperP6PersonS0_P17curandStateXORWOWiPiS3_S3_)
        .other          _Z19frame_update_helperP6PersonS0_P17curandStateXORWOWiPiS3_S3_,@"STO_CUDA_ENTRY STV_DEFAULT"
_Z19frame_update_helperP6PersonS0_P17curandStateXORWOWiPiS3_S3_:
.text._Z19frame_update_helperP6PersonS0_P17curandStateXORWOWiPiS3_S3_:
[----:B------:R-:W-:Y:S01]  /*0000*/  LDC R1, c[0x0][0x37c] ;  /* 0x0000df00ff017b82 */ /* 0x000fe20000000800 */
[----:B------:R-:W0:Y:S01]  /*0010*/  S2R R5, SR_TID.X ;  /* 0x0000000000057919 */ /* 0x000e220000002100 */
[----:B------:R-:W1:Y:S06]  /*0020*/  LDCU.64 UR4, c[0x0][0x358] ;  /* 0x00006b00ff0477ac */ /* 0x000e6c0008000a00 */
[----:B------:R-:W2:Y:S01]  /*0030*/  LDC.64 R14, c[0x0][0x390] ;  /* 0x0000e400ff0e7b82 */ /* 0x000ea20000000a00 */
[----:B------:R-:W3:Y:S01]  /*0040*/  LDCU.64 UR6, c[0x0][0x380] ;  /* 0x00007000ff0677ac */ /* 0x000ee20008000a00 */
[----:B0-----:R-:W-:-:S13]  /*0050*/  ISETP.NE.AND P0, PT, R5, RZ, PT ;  /* 0x000000ff0500720c */ /* 0x001fda0003f05270 */
[----:B------:R-:W1:Y:S08]  /*0060*/  @!P0 LDC.64 R6, c[0x0][0x3b0] ;  /* 0x0000ec00ff068b82 */ /* 0x000e700000000a00 */
[----:B------:R-:W0:Y:S01]  /*0070*/  @P0 LDC.64 R18, c[0x0][0x3b0] ;  /* 0x0000ec00ff120b82 */ /* 0x000e220000000a00 */
[----:B-1----:R-:W4:Y:S01]  /*0080*/  @!P0 LDG.E R2, desc[UR4][R6.64] ;  /* 0x0000000406028981 */ /* 0x002f22000c1e1900 */
[----:B------:R-:W-:Y:S01]  /*0090*/  @P0 IADD3 R17, PT, PT, R5, -0x1, RZ ;  /* 0xffffffff05110810 */ /* 0x000fe20007ffe0ff */
[----:B------:R-:W-:-:S04]  /*00a0*/  @!P0 IMAD.MOV.U32 R3, RZ, RZ, RZ ;  /* 0x000000ffff038224 */ /* 0x000fc800078e00ff */
[----:B0-----:R-:W-:-:S04]  /*00b0*/  @P0 IMAD.WIDE.U32 R16, R17, 0x4, R18 ;  /* 0x0000000411100825 */ /* 0x001fc800078e0012 */
[C---:B------:R-:W-:Y:S01]  /*00c0*/  @P0 IMAD.WIDE.U32 R18, R5.reuse, 0x4, R18 ;  /* 0x0000000405120825 */ /* 0x040fe200078e0012 */
[----:B------:R-:W4:Y:S03]  /*00d0*/  @P0 LDG.E R3, desc[UR4][R16.64] ;  /* 0x0000000410030981 */ /* 0x000f26000c1e1900 */
[----:B--2---:R-:W-:-:S05]  /*00e0*/  IMAD.WIDE.U32 R14, R5, 0x30, R14 ;  /* 0x00000030050e7825 */ /* 0x004fca00078e000e */
[----:B------:R-:W2:Y:S04]  /*00f0*/  LDG.E.64 R4, desc[UR4][R14.64] ;  /* 0x000000040e047981 */ /* 0x000ea8000c1e1b00 */
[----:B------:R0:W5:Y:S04]  /*0100*/  LDG.E R0, desc[UR4][R14.64+0x20] ;  /* 0x000020040e007981 */ /* 0x000168000c1e1900 */
[----:B------:R0:W5:Y:S04]  /*0110*/  LDG.E.64 R12, desc[UR4][R14.64+0x28] ;  /* 0x000028040e0c7981 */ /* 0x000168000c1e1b00 */
[----:B------:R0:W5:Y:S04]  /*0120*/  LDG.E.64 R10, desc[UR4][R14.64+0x8] ;  /* 0x000008040e0a7981 */ /* 0x000168000c1e1b00 */
[----:B------:R0:W5:Y:S04]  /*0130*/  LDG.E.64 R8, desc[UR4][R14.64+0x10] ;  /* 0x000010040e087981 */ /* 0x000168000c1e1b00 */
[----:B------:R0:W5:Y:S04]  /*0140*/  LDG.E.64 R6, desc[UR4][R14.64+0x18] ;  /* 0x000018040e067981 */ /* 0x000168000c1e1b00 */
[----:B------:R-:W4:Y:S01]  /*0150*/  @P0 LDG.E R2, desc[UR4][R18.64] ;  /* 0x0000000412020981 */ /* 0x000f22000c1e1900 */
[----:B------:R-:W-:Y:S01]  /*0160*/  BSSY.RECONVERGENT B1, `(.L_x_0) ;  /* 0x00000b0000017945 */ /* 0x000fe20003800200 */
[----:B--2---:R-:W-:-:S02]  /*0170*/  MOV R40, R4 ;  /* 0x0000000400287202 */ /* 0x004fc40000000f00 */
[----:B----4-:R-:W-:-:S13]  /*0180*/  ISETP.GE.AND P0, PT, R3, R2, PT ;  /* 0x000000020300720c */ /* 0x010fda0003f06270 */
[----:B0--3--:R-:W-:Y:S05]  /*0190*/  @P0 BRA `(.L_x_1) ;  /* 0x0000000800b00947 */ /* 0x009fea0003800000 */
[----:B------:R-:W-:Y:S01]  /*01a0*/  IMAD R40, R2, 0x587c5, R4 ;  /* 0x000587c502287824 */ /* 0x000fe200078e0204 */
[----:B------:R-:W-:Y:S01]  /*01b0*/  IADD3 R41, PT, PT, R4, 0x587c5, RZ ;  /* 0x000587c504297810 */ /* 0x000fe20007ffe0ff */
[C---:B------:R-:W-:Y:S02]  /*01c0*/  IMAD.IADD R2, R3.reuse, 0x1, -R2 ;  /* 0x0000000103027824 */ /* 0x040fe400078e0a02 */
[----:B------:R-:W-:-:S07]  /*01d0*/  IMAD R40, R3, -0x587c5, R40 ;  /* 0xfffa783b03287824 */ /* 0x000fce00078e0228 */
.L_x_12:
[----:B0-----:R-:W0:Y:S01]  /*01e0*/  LDC.64 R16, c[0x0][0x388] ;  /* 0x0000e200ff107b82 */ /* 0x001e220000000a00 */
[----:B------:R-:W-:Y:S01]  /*01f0*/  SHF.R.U32.HI R4, RZ, 0x2, R5 ;  /* 0x00000002ff047819 */ /* 0x000fe20000011605 */
[----:B-----5:R-:W-:Y:S01]  /*0200*/  IMAD.SHL.U32 R18, R9, 0x10, RZ ;  /* 0x0000001009127824 */ /* 0x020fe200078e00ff */
[----:B------:R-:W-:Y:S01]  /*0210*/  IADD3 R2, PT, PT, R2, 0x1, RZ ;  /* 0x0000000102027810 */ /* 0x000fe20007ffe0ff */
[----:B------:R-:W-:Y:S01]  /*0220*/  IMAD.MOV.U32 R42, RZ, RZ, 0x2f800000 ;  /* 0x2f800000ff2a7424 */ /* 0x000fe200078e00ff */
[----:B------:R-:W-:Y:S01]  /*0230*/  LOP3.LUT R4, R4, R5, RZ, 0x3c, !PT ;  /* 0x0000000504047212 */ /* 0x000fe200078e3cff */
[----:B------:R-:W-:Y:S01]  /*0240*/  BSSY.RECONVERGENT B0, `(.L_x_2) ;  /* 0x000009e000007945 */ /* 0x000fe20003800200 */
[----:B------:R-:W-:Y:S02]  /*0250*/  ISETP.NE.AND P1, PT, R2, RZ, PT ;  /* 0x000000ff0200720c */ /* 0x000fe40003f25270 */
[----:B------:R-:W-:-:S04]  /*0260*/  SHF.L.U32 R5, R4, 0x1, RZ ;  /* 0x0000000104057819 */ /* 0x000fc800000006ff */
[----:B------:R-:W-:-:S04]  /*0270*/  LOP3.LUT R5, R9, R18, R5, 0x96, !PT ;  /* 0x0000001209057212 */ /* 0x000fc800078e9605 */
[----:B------:R-:W-:-:S05]  /*0280*/  LOP3.LUT R4, R5, R4, RZ, 0x3c, !PT ;  /* 0x0000000405047212 */ /* 0x000fca00078e3cff */
[----:B------:R-:W-:Y:S02]  /*0290*/  IMAD.IADD R5, R4, 0x1, R41 ;  /* 0x0000000104057824 */ /* 0x000fe400078e0229 */
[----:B0-----:R-:W-:-:S03]  /*02a0*/  IMAD.WIDE R16, R3, 0x58, R16 ;  /* 0x0000005803107825 */ /* 0x001fc600078e0210 */
[----:B------:R-:W-:Y:S02]  /*02b0*/  I2FP.F32.U32 R5, R5 ;  /* 0x0000000500057245 */ /* 0x000fe40000201000 */
[----:B------:R-:W-:-:S03]  /*02c0*/  ISETP.NE.U32.AND P0, PT, R16, UR6, PT ;  /* 0x0000000610007c0c */ /* 0x000fc6000bf05070 */
[----:B------:R-:W-:Y:S01]  /*02d0*/  FFMA R42, R5, R42, 1.1641532182693481445e-10 ;  /* 0x2f000000052a7423 */ /* 0x000fe2000000002a */
[----:B------:R-:W-:Y:S02]  /*02e0*/  ISETP.NE.AND.EX P0, PT, R17, UR7, PT, P0 ;  /* 0x0000000711007c0c */ /* 0x000fe4000bf05300 */
[----:B------:R-:W-:Y:S01]  /*02f0*/  MOV R5, R10 ;  /* 0x0000000a00057202 */ /* 0x000fe20000000f00 */
[----:B------:R-:W-:Y:S01]  /*0300*/  IMAD.MOV.U32 R10, RZ, RZ, R11 ;  /* 0x000000ffff0a7224 */ /* 0x000fe200078e000b */
[----:B------:R-:W-:Y:S01]  /*0310*/  MOV R11, R8 ;  /* 0x00000008000b7202 */ /* 0x000fe20000000f00 */
[----:B------:R-:W-:Y:S01]  /*0320*/  IMAD.MOV.U32 R8, RZ, RZ, R9 ;  /* 0x000000ffff087224 */ /* 0x000fe200078e0009 */
[----:B------:R-:W-:-:S07]  /*0330*/  MOV R9, R4 ;  /* 0x0000000400097202 */ /* 0x000fce0000000f00 */
[----:B------:R-:W-:Y:S05]  /*0340*/  @!P0 BRA `(.L_x_3) ;  /* 0x0000000800348947 */ /* 0x000fea0003800000 */
[----:B------:R-:W2:Y:S02]  /*0350*/  LDG.E.U8 R4, desc[UR4][R16.64+0x38] ;  /* 0x0000380410047981 */ /* 0x000ea4000c1e1100 */
[----:B--2---:R-:W-:-:S13]  /*0360*/  ISETP.NE.AND P0, PT, R4, RZ, PT ;  /* 0x000000ff0400720c */ /* 0x004fda0003f05270 */
[----:B------:R-:W-:Y:S05]  /*0370*/  @!P0 BRA `(.L_x_3) ;  /* 0x0000000800288947 */ /* 0x000fea0003800000 */
[----:B------:R-:W0:Y:S01]  /*0380*/  LDC.64 R26, c[0x0][0x380] ;  /* 0x0000e000ff1a7b82 */ /* 0x000e220000000a00 */
[----:B------:R-:W2:Y:S04]  /*0390*/  LDG.E.64 R20, desc[UR4][R16.64+0x8] ;  /* 0x0000080410147981 */ /* 0x000ea8000c1e1b00 */
[----:B------:R-:W3:Y:S04]  /*03a0*/  LDG.E.64 R24, desc[UR4][R16.64+0x10] ;  /* 0x0000100410187981 */ /* 0x000ee8000c1e1b00 */
[----:B0-----:R-:W2:Y:S04]  /*03b0*/  LDG.E.64 R18, desc[UR4][R26.64+0x8] ;  /* 0x000008041a127981 */ /* 0x001ea8000c1e1b00 */
[----:B------:R-:W3:Y:S01]  /*03c0*/  LDG.E.64 R22, desc[UR4][R26.64+0x10] ;  /* 0x000010041a167981 */ /* 0x000ee2000c1e1b00 */
[----:B------:R-:W-:Y:S01]  /*03d0*/  BSSY.RECONVERGENT B2, `(.L_x_4) ;  /* 0x0000048000027945 */ /* 0x000fe20003800200 */
[----:B------:R-:W-:Y:S01]  /*03e0*/  IMAD.MOV.U32 R43, RZ, RZ, 0x3f800000 ;  /* 0x3f800000ff2b7424 */ /* 0x000fe200078e00ff */
[----:B--2---:R-:W-:-:S06]  /*03f0*/  DADD R20, R18, -R20 ;  /* 0x0000000012147229 */ /* 0x004fcc0000000814 */
[----:B------:R-:W0:Y:S01]  /*0400*/  F2F.F32.F64 R4, R20 ;  /* 0x0000001400047310 */ /* 0x000e220000301000 */
[----:B---3--:R-:W-:Y:S01]  /*0410*/  DADD R18, R22, -R24 ;  /* 0x0000000016127229 */ /* 0x008fe20000000818 */
[----:B0-----:R-:W-:-:S13]  /*0420*/  FSETP.NEU.AND P0, PT, R4, 1, PT ;  /* 0x3f8000000400780b */ /* 0x001fda0003f0d000 */
[----:B------:R-:W-:Y:S05]  /*0430*/  @!P0 BRA `(.L_x_5) ;  /* 0x0000000400048947 */ /* 0x000fea0003800000 */
[----:B------:R-:W-:-:S13]  /*0440*/  FSETP.NAN.AND P0, PT, |R4|, |R4|, PT ;  /* 0x400000040400720b */ /* 0x000fda0003f08200 */
[----:B------:R-:W-:Y:S01]  /*0450*/  @P0 FADD R43, R4, 2 ;  /* 0x40000000042b0421 */ /* 0x000fe20000000000 */
[----:B------:R-:W-:Y:S06]  /*0460*/  @P0 BRA `(.L_x_5) ;  /* 0x0000000000f80947 */ /* 0x000fec0003800000 */
[C---:B------:R-:W-:Y:S01]  /*0470*/  FMUL R21, |R4|.reuse, 16777216 ;  /* 0x4b80000004157820 */ /* 0x040fe20000400200 */
[----:B------:R-:W-:Y:S02]  /*0480*/  FSETP.GEU.AND P0, PT, |R4|, 1.175494350822287508e-38, PT ;  /* 0x008000000400780b */ /* 0x000fe40003f0e200 */
[----:B------:R-:W-:Y:S02]  /*0490*/  MOV R28, 0x3a2c32e4 ;  /* 0x3a2c32e4001c7802 */ /* 0x000fe40000000f00 */
[----:B------:R-:W-:-:S04]  /*04a0*/  FSEL R21, R21, |R4|, !P0 ;  /* 0x4000000415157208 */ /* 0x000fc80004000000 */
[----:B------:R-:W-:-:S04]  /*04b0*/  IADD3 R20, PT, PT, R21, -0x3f3504f3, RZ ;  /* 0xc0cafb0d15147810 */ /* 0x000fc80007ffe0ff */
[----:B------:R-:W-:-:S05]  /*04c0*/  LOP3.LUT R20, R20, 0xff800000, RZ, 0xc0, !PT ;  /* 0xff80000014147812 */ /* 0x000fca00078ec0ff */
[----:B------:R-:W-:Y:S01]  /*04d0*/  IMAD.IADD R21, R21, 0x1, -R20 ;  /* 0x0000000115157824 */ /* 0x000fe200078e0a14 */
[----:B------:R-:W-:-:S03]  /*04e0*/  I2FP.F32.S32 R20, R20 ;  /* 0x0000001400147245 */ /* 0x000fc60000201400 */
[C---:B------:R-:W-:Y:S01]  /*04f0*/  FADD R23, R21.reuse, 1 ;  /* 0x3f80000015177421 */ /* 0x040fe20000000000 */
[----:B------:R-:W-:Y:S01]  /*0500*/  FADD R22, R21, -1 ;  /* 0xbf80000015167421 */ /* 0x000fe20000000000 */
[----:B------:R-:W-:Y:S02]  /*0510*/  FSEL R21, RZ, -24, P0 ;  /* 0xc1c00000ff157808 */ /* 0x000fe40000000000 */
[----:B------:R-:W-:Y:S01]  /*0520*/  FSETP.NEU.AND P0, PT, |R4|, +INF , PT ;  /* 0x7f8000000400780b */ /* 0x000fe20003f0d200 */
[----:B------:R-:W-:Y:S01]  /*0530*/  FADD R24, R22, R22 ;  /* 0x0000001616187221 */ /* 0x000fe20000000000 */
[----:B------:R-:W0:Y:S01]  /*0540*/  MUFU.RCP R23, R23 ;  /* 0x0000001700177308 */ /* 0x000e220000001000 */
[----:B------:R-:W-:Y:S01]  /*0550*/  FFMA R21, R20, 1.1920928955078125e-07, R21 ;  /* 0x3400000014157823 */ /* 0x000fe20000000015 */
[----:B------:R-:W-:-:S13]  /*0560*/  FSETP.NEU.AND P0, PT, R4, RZ, P0 ;  /* 0x000000ff0400720b */ /* 0x000fda000070d000 */
[----:B------:R-:W-:Y:S01]  /*0570*/  @!P0 FADD R4, R4, R4 ;  /* 0x0000000404048221 */ /* 0x000fe20000000000 */
[----:B0-----:R-:W-:-:S04]  /*0580*/  FMUL R24, R23, R24 ;  /* 0x0000001817187220 */ /* 0x001fc80000400000 */
[----:B------:R-:W-:Y:S01]  /*0590*/  FADD R26, R22, -R24 ;  /* 0x80000018161a7221 */ /* 0x000fe20000000000 */
[C---:B------:R-:W-:Y:S01]  /*05a0*/  FMUL R25, R24.reuse, R24 ;  /* 0x0000001818197220 */ /* 0x040fe20000400000 */
[----:B------:R-:W-:Y:S02]  /*05b0*/  FFMA R20, R24, 1.4426950216293334961, R21 ;  /* 0x3fb8aa3b18147823 */ /* 0x000fe40000000015 */
[----:B------:R-:W-:Y:S01]  /*05c0*/  FADD R27, R26, R26 ;  /* 0x0000001a1a1b7221 */ /* 0x000fe20000000000 */
[----:B------:R-:W-:Y:S01]  /*05d0*/  FFMA R26, R25, R28, 0.0032181653659790754318 ;  /* 0x3b52e7db191a7423 */ /* 0x000fe2000000001c */
[----:B------:R-:W-:Y:S02]  /*05e0*/  FADD R21, R21, -R20 ;  /* 0x8000001415157221 */ /* 0x000fe40000000000 */
[----:B------:R-:W-:Y:S01]  /*05f0*/  FFMA R22, R22, -R24, R27 ;  /* 0x8000001816167223 */ /* 0x000fe2000000001b */
[----:B------:R-:W-:Y:S01]  /*0600*/  FFMA R26, R25, R26, 0.018033718690276145935 ;  /* 0x3c93bb73191a7423 */ /* 0x000fe2000000001a */
[----:B------:R-:W-:-:S02]  /*0610*/  FFMA R21, R24, 1.4426950216293334961, R21 ;  /* 0x3fb8aa3b18157823 */ /* 0x000fc40000000015 */
[----:B------:R-:W-:Y:S01]  /*0620*/  FMUL R22, R23, R22 ;  /* 0x0000001617167220 */ /* 0x000fe20000400000 */
[----:B------:R-:W-:-:S03]  /*0630*/  FFMA R26, R25, R26, 0.12022458761930465698 ;  /* 0x3df6384f191a7423 */ /* 0x000fc6000000001a */
[----:B------:R-:W-:Y:S01]  /*0640*/  FFMA R21, R22, 1.4426950216293334961, R21 ;  /* 0x3fb8aa3b16157823 */ /* 0x000fe20000000015 */
[----:B------:R-:W-:-:S03]  /*0650*/  FMUL R25, R25, R26 ;  /* 0x0000001a19197220 */ /* 0x000fc60000400000 */
[----:B------:R-:W-:Y:S01]  /*0660*/  FFMA R23, R24, 1.9251366722983220825e-08, R21 ;  /* 0x32a55e3418177823 */ /* 0x000fe20000000015 */
[----:B------:R-:W-:-:S04]  /*0670*/  FMUL R21, R25, 3 ;  /* 0x4040000019157820 */ /* 0x000fc80000400000 */
[----:B------:R-:W-:-:S04]  /*0680*/  FFMA R22, R22, R21, R23 ;  /* 0x0000001516167223 */ /* 0x000fc80000000017 */
[----:B------:R-:W-:-:S04]  /*0690*/  FFMA R25, R24, R25, R22 ;  /* 0x0000001918197223 */ /* 0x000fc80000000016 */
[----:B------:R-:W-:-:S04]  /*06a0*/  FADD R21, R20, R25 ;  /* 0x0000001914157221 */ /* 0x000fc80000000000 */
[----:B------:R-:W-:Y:S01]  /*06b0*/  FMUL R22, R21, 2 ;  /* 0x4000000015167820 */ /* 0x000fe20000400000 */
[----:B------:R-:W-:-:S03]  /*06c0*/  FADD R20, -R20, R21 ;  /* 0x0000001514147221 */ /* 0x000fc60000000100 */
[----:B------:R-:W0:Y:S01]  /*06d0*/  FRND R23, R22 ;  /* 0x0000001600177307 */ /* 0x000e220000201000 */
[----:B------:R-:W-:Y:S01]  /*06e0*/  FADD R20, R25, -R20 ;  /* 0x8000001419147221 */ /* 0x000fe20000000000 */
[----:B------:R-:W-:Y:S01]  /*06f0*/  FFMA R21, R21, 2, -R22 ;  /* 0x4000000015157823 */ /* 0x000fe20000000816 */
[----:B------:R-:W-:Y:S01]  /*0700*/  IMAD.MOV.U32 R25, RZ, RZ, 0x391fcb8e ;  /* 0x391fcb8eff197424 */ /* 0x000fe200078e00ff */
[----:B------:R-:W-:Y:S02]  /*0710*/  FSETP.GT.AND P3, PT, |R22|, 152, PT ;  /* 0x431800001600780b */ /* 0x000fe40003f64200 */
[----:B------:R-:W-:Y:S02]  /*0720*/  FFMA R21, R20, 2, R21 ;  /* 0x4000000014157823 */ /* 0x000fe40000000015 */
[----:B------:R-:W1:Y:S01]  /*0730*/  F2I.NTZ R24, R22 ;  /* 0x0000001600187305 */ /* 0x000e620000203100 */
[----:B0-----:R-:W-:Y:S01]  /*0740*/  FADD R20, R22, -R23 ;  /* 0x8000001716147221 */ /* 0x001fe20000000000 */
[----:B------:R-:W-:-:S03]  /*0750*/  FSETP.GT.AND P2, PT, R23, RZ, PT ;  /* 0x000000ff1700720b */ /* 0x000fc60003f44000 */
[----:B------:R-:W-:-:S04]  /*0760*/  FADD R20, R20, R21 ;  /* 0x0000001514147221 */ /* 0x000fc80000000000 */
[----:B------:R-:W-:-:S04]  /*0770*/  FFMA R21, R20, R25, 0.0013391353422775864601 ;  /* 0x3aaf85ed14157423 */ /* 0x000fc80000000019 */
[----:B------:R-:W-:-:S04]  /*0780*/  FFMA R21, R20, R21, 0.0096188392490148544312 ;  /* 0x3c1d985614157423 */ /* 0x000fc80000000015 */
[----:B------:R-:W-:-:S04]  /*0790*/  FFMA R21, R20, R21, 0.055503588169813156128 ;  /* 0x3d6357bb14157423 */ /* 0x000fc80000000015 */
[----:B------:R-:W-:Y:S01]  /*07a0*/  FFMA R23, R20, R21, 0.24022644758224487305 ;  /* 0x3e75fdec14177423 */ /* 0x000fe20000000015 */
[----:B------:R-:W-:Y:S02]  /*07b0*/  SEL R21, RZ, 0x83000000, P2 ;  /* 0x83000000ff157807 */ /* 0x000fe40001000000 */
[----:B------:R-:W-:Y:S01]  /*07c0*/  FSETP.GEU.AND P2, PT, R22, RZ, PT ;  /* 0x000000ff1600720b */ /* 0x000fe20003f4e000 */
[----:B------:R-:W-:Y:S01]  /*07d0*/  FFMA R25, R20, R23, 0.69314718246459960938 ;  /* 0x3f31721814197423 */ /* 0x000fe20000000017 */
[----:B------:R-:W-:Y:S01]  /*07e0*/  IADD3 R23, PT, PT, R21, 0x7f000000, RZ ;  /* 0x7f00000015177810 */ /* 0x000fe20007ffe0ff */
[----:B-1----:R-:W-:Y:S01]  /*07f0*/  IMAD R24, R24, 0x800000, -R21 ;  /* 0x0080000018187824 */ /* 0x002fe200078e0a15 */
[----:B------:R-:W-:Y:S01]  /*0800*/  FSEL R43, RZ, +INF , !P2 ;  /* 0x7f800000ff2b7808 */ /* 0x000fe20005000000 */
[----:B------:R-:W-:-:S04]  /*0810*/  FFMA R20, R20, R25, 1 ;  /* 0x3f80000014147423 */ /* 0x000fc80000000019 */
[----:B------:R-:W-:-:S04]  /*0820*/  FMUL R23, R23, R20 ;  /* 0x0000001417177220 */ /* 0x000fc80000400000 */
[----:B------:R-:W-:Y:S01]  /*0830*/  @!P3 FMUL R43, R24, R23 ;  /* 0x00000017182bb220 */ /* 0x000fe20000400000 */
[----:B------:R-:W-:-:S07]  /*0840*/  @!P0 LOP3.LUT R43, R4, 0x7fffffff, RZ, 0xc0, !PT ;  /* 0x7fffffff042b8812 */ /* 0x000fce00078ec0ff */
.L_x_5:
[----:B------:R-:W-:Y:S05]  /*0850*/  BSYNC.RECONVERGENT B2 ;  /* 0x0000000000027941 */ /* 0x000fea0003800200 */
.L_x_4:
[----:B------:R-:W-:Y:S01]  /*0860*/  BSSY.RECONVERGENT B2, `(.L_x_6) ;  /* 0x0000003000027945 */ /* 0x000fe20003800200 */
[----:B------:R-:W-:-:S07]  /*0870*/  MOV R4, 0x890 ;  /* 0x0000089000047802 */ /* 0x000fce0000000f00 */
[----:B------:R-:W-:Y:S05]  /*0880*/  CALL.REL.NOINC `($_Z19frame_update_helperP6PersonS0_P17curandStateXORWOWiPiS3_S3_$__internal_accurate_pow) ;  /* 0x0000000400787944 */ /* 0x000fea0003c00000 */
[----:B------:R-:W-:Y:S05]  /*0890*/  BSYNC.RECONVERGENT B2 ;  /* 0x0000000000027941 */ /* 0x000fea0003800200 */
.L_x_6:
[C---:B------:R-:W-:Y:S01]  /*08a0*/  DADD R20, R18.reuse, 2 ;  /* 0x4000000012147429 */ /* 0x040fe20000000000 */
[----:B------:R0:W1:Y:S01]  /*08b0*/  F2F.F64.F32 R22, R43 ;  /* 0x0000002b00167310 */ /* 0x0000620000201800 */
[C---:B------:R-:W-:Y:S01]  /*08c0*/  DSETP.NEU.AND P2, PT, R18.reuse, RZ, PT ;  /* 0x000000ff1200722a */ /* 0x040fe20003f4d000 */
[----:B------:R-:W-:Y:S01]  /*08d0*/  BSSY.RECONVERGENT B2, `(.L_x_7) ;  /* 0x000000d000027945 */ /* 0x000fe20003800200 */
[----:B------:R-:W-:-:S06]  /*08e0*/  DSETP.NEU.AND P0, PT, R18, 1, PT ;  /* 0x3ff000001200742a */ /* 0x000fcc0003f0d000 */
[----:B------:R-:W-:Y:S02]  /*08f0*/  LOP3.LUT R20, R21, 0x7ff00000, RZ, 0xc0, !PT ;  /* 0x7ff0000015147812 */ /* 0x000fe400078ec0ff */
[----:B------:R-:W-:Y:S02]  /*0900*/  FSEL R21, R26, RZ, P2 ;  /* 0x000000ff1a157208 */ /* 0x000fe40001000000 */
[----:B------:R-:W-:Y:S02]  /*0910*/  ISETP.NE.AND P3, PT, R20, 0x7ff00000, PT ;  /* 0x7ff000001400780c */ /* 0x000fe40003f65270 */
[----:B------:R-:W-:-:S11]  /*0920*/  FSEL R20, R24, RZ, P2 ;  /* 0x000000ff18147208 */ /* 0x000fd60001000000 */
[----:B01----:R-:W-:Y:S05]  /*0930*/  @P3 BRA `(.L_x_8) ;  /* 0x0000000000183947 */ /* 0x003fea0003800000 */
[----:B------:R-:W-:-:S14]  /*0940*/  DSETP.NAN.AND P2, PT, R18, R18, PT ;  /* 0x000000121200722a */ /* 0x000fdc0003f48000 */
[----:B------:R-:W-:Y:S01]  /*0950*/  @P2 DADD R20, R18, 2 ;  /* 0x4000000012142429 */ /* 0x000fe20000000000 */
[----:B------:R-:W-:Y:S10]  /*0960*/  @P2 BRA `(.L_x_8) ;  /* 0x00000000000c2947 */ /* 0x000ff40003800000 */
[----:B------:R-:W-:-:S14]  /*0970*/  DSETP.NEU.AND P2, PT, |R18|, +INF , PT ;  /* 0x7ff000001200742a */ /* 0x000fdc0003f4d200 */
[----:B------:R-:W-:Y:S01]  /*0980*/  @!P2 MOV R20, 0x0 ;  /* 0x000000000014a802 */ /* 0x000fe20000000f00 */
[----:B------:R-:W-:-:S07]  /*0990*/  @!P2 IMAD.MOV.U32 R21, RZ, RZ, 0x7ff00000 ;  /* 0x7ff00000ff15a424 */ /* 0x000fce00078e00ff */
.L_x_8:
[----:B------:R-:W-:Y:S05]  /*09a0*/  BSYNC.RECONVERGENT B2 ;  /* 0x0000000000027941 */ /* 0x000fea0003800200 */
.L_x_7:
[----:B------:R-:W-:Y:S01]  /*09b0*/  FSEL R18, R20, RZ, P0 ;  /* 0x000000ff14127208 */ /* 0x000fe20000000000 */
[----:B------:R-:W-:Y:S01]  /*09c0*/  BSSY.RECONVERGENT B2, `(.L_x_9) ;  /* 0x000000f000027945 */ /* 0x000fe20003800200 */
[----:B------:R-:W-:-:S06]  /*09d0*/  FSEL R19, R21, 1.875, P0 ;  /* 0x3ff0000015137808 */ /* 0x000fcc0000000000 */
[----:B------:R-:W-:-:S06]  /*09e0*/  DADD R22, R22, R18 ;  /* 0x0000000016167229 */ /* 0x000fcc0000000012 */
[----:B------:R-:W0:Y:S02]  /*09f0*/  F2F.F32.F64 R19, R22 ;  /* 0x0000001600137310 */ /* 0x000e240000301000 */
[----:B0-----:R-:W-:-:S06]  /*0a00*/  IADD3 R4, PT, PT, R19, -0xd000000, RZ ;  /* 0xf300000013047810 */ /* 0x001fcc0007ffe0ff */
[----:B------:R0:W1:Y:S01]  /*0a10*/  MUFU.RSQ R18, R19 ;  /* 0x0000001300127308 */ /* 0x0000620000001400 */
[----:B------:R-:W-:-:S13]  /*0a20*/  ISETP.GT.U32.AND P0, PT, R4, 0x727fffff, PT ;  /* 0x727fffff0400780c */ /* 0x000fda0003f04070 */
[----:B0-----:R-:W-:Y:S05]  /*0a30*/  @!P0 BRA `(.L_x_10) ;  /* 0x00000000000c8947 */ /* 0x001fea0003800000 */
[----:B------:R-:W-:-:S07]  /*0a40*/  MOV R23, 0xa60 ;  /* 0x00000a6000177802 */ /* 0x000fce0000000f00 */
[----:B-1----:R-:W-:Y:S05]  /*0a50*/  CALL.REL.NOINC `($__internal_0_$__cuda_sm20_sqrt_rn_f32_slowpath) ;  /* 0x0000000000a47944 */ /* 0x002fea0003c00000 */
[----:B------:R-:W-:Y:S05]  /*0a60*/  BRA `(.L_x_11) ;  /* 0x0000000000107947 */ /* 0x000fea0003800000 */
.L_x_10:
[----:B-1----:R-:W-:Y:S01]  /*0a70*/  FMUL.FTZ R4, R19, R18 ;  /* 0x0000001213047220 */ /* 0x002fe20000410000 */
[----:B------:R-:W-:-:S03]  /*0a80*/  FMUL.FTZ R18, R18, 0.5 ;  /* 0x3f00000012127820 */ /* 0x000fc60000410000 */
[----:B------:R-:W-:-:S04]  /*0a90*/  FFMA R19, -R4, R4, R19 ;  /* 0x0000000404137223 */ /* 0x000fc80000000113 */
[----:B------:R-:W-:-:S07]  /*0aa0*/  FFMA R4, R19, R18, R4 ;  /* 0x0000001213047223 */ /* 0x000fce0000000004 */
.L_x_11:
[----:B------:R-:W-:Y:S05]  /*0ab0*/  BSYNC.RECONVERGENT B2 ;  /* 0x0000000000027941 */ /* 0x000fea0003800200 */
.L_x_9:
[----:B------:R-:W0:Y:S01]  /*0ac0*/  F2F.F64.F32 R42, R42 ;  /* 0x0000002a002a7310 */ /* 0x000e220000201800 */
[----:B------:R-:W-:Y:S01]  /*0ad0*/  UMOV UR8, 0x9999999a ;  /* 0x9999999a00087882 */ /* 0x000fe20000000000 */
[----:B------:R-:W-:Y:S02]  /*0ae0*/  UMOV UR9, 0x3fb99999 ;  /* 0x3fb9999900097882 */ /* 0x000fe40000000000 */
[----:B0-----:R-:W-:-:S06]  /*0af0*/  DSETP.GEU.AND P0, PT, R42, UR8, PT ;  /* 0x000000082a007e2a */ /* 0x001fcc000bf0e000 */
[----:B------:R-:W-:-:S13]  /*0b00*/  FSETP.GEU.OR P0, PT, R4, 4, P0 ;  /* 0x408000000400780b */ /* 0x000fda000070e400 */
[----:B------:R-:W-:Y:S05]  /*0b10*/  @P0 BRA `(.L_x_3) ;  /* 0x0000000000400947 */ /* 0x000fea0003800000 */
[----:B------:R-:W0:Y:S01]  /*0b20*/  LDC R31, c[0x0][0x398] ;  /* 0x0000e600ff1f7b82 */ /* 0x000e220000000800 */
[----:B------:R-:W-:-:S05]  /*0b30*/  IMAD.MOV.U32 R29, RZ, RZ, 0x100 ;  /* 0x00000100ff1d7424 */ /* 0x000fca00078e00ff */
[----:B------:R1:W-:Y:S02]  /*0b40*/  STG.E desc[UR4][R16.64+0x38], R29 ;  /* 0x0000381d10007986 */ /* 0x0003e4000c101904 */
[----:B------:R-:W2:Y:S02]  /*0b50*/  LDC.64 R18, c[0x0][0x3a0] ;  /* 0x0000e800ff127b82 */ /* 0x000ea40000000a00 */
[----:B0-----:R0:W-:Y:S04]  /*0b60*/  STG.E desc[UR4][R16.64+0x40], R31 ;  /* 0x0000401f10007986 */ /* 0x0011e8000c101904 */
[----:B--2---:R-:W2:Y:S02]  /*0b70*/  LDG.E R4, desc[UR4][R18.64] ;  /* 0x0000000412047981 */ /* 0x004ea4000c1e1900 */
[----:B------:R-:W3:Y:S08]  /*0b80*/  LDC.64 R20, c[0x0][0x3a8] ;  /* 0x0000ea00ff147b82 */ /* 0x000ef00000000a00 */
[----:B------:R-:W4:Y:S01]  /*0b90*/  LDC.64 R22, c[0x0][0x380] ;  /* 0x0000e000ff167b82 */ /* 0x000f220000000a00 */
[----:B--2---:R-:W-:-:S05]  /*0ba0*/  IADD3 R25, PT, PT, R4, 0x1, RZ ;  /* 0x0000000104197810 */ /* 0x004fca0007ffe0ff */
[----:B------:R0:W-:Y:S04]  /*0bb0*/  STG.E desc[UR4][R18.64], R25 ;  /* 0x0000001912007986 */ /* 0x0001e8000c101904 */
[----:B---3--:R-:W2:Y:S02]  /*0bc0*/  LDG.E R4, desc[UR4][R20.64] ;  /* 0x0000000414047981 */ /* 0x008ea4000c1e1900 */
[----:B--2---:R-:W-:-:S05]  /*0bd0*/  VIADD R27, R4, 0xffffffff ;  /* 0xffffffff041b7836 */ /* 0x004fca0000000000 */
[----:B------:R0:W-:Y:S04]  /*0be0*/  STG.E desc[UR4][R20.64], R27 ;  /* 0x0000001b14007986 */ /* 0x0001e8000c101904 */
[----:B----4-:R-:W1:Y:S02]  /*0bf0*/  LDG.E R4, desc[UR4][R22.64+0x54] ;  /* 0x0000540416047981 */ /* 0x010e64000c1e1900 */
[----:B-1----:R-:W-:-:S05]  /*0c00*/  IADD3 R29, PT, PT, R4, 0x1, RZ ;  /* 0x00000001041d7810 */ /* 0x002fca0007ffe0ff */
[----:B------:R0:W-:Y:S02]  /*0c10*/  STG.E desc[UR4][R22.64+0x54], R29 ;  /* 0x0000541d16007986 */ /* 0x0001e4000c101904 */
.L_x_3:
[----:B------:R-:W-:Y:S05]  /*0c20*/  BSYNC.RECONVERGENT B0 ;  /* 0x0000000000007941 */ /* 0x000fea0003800200 */
.L_x_2:
[----:B------:R-:W-:Y:S01]  /*0c30*/  VIADD R3, R3, 0x1 ;  /* 0x0000000103037836 */ /* 0x000fe20000000000 */
[----:B------:R-:W-:Y:S01]  /*0c40*/  IADD3 R41, PT, PT, R41, 0x587c5, RZ ;  /* 0x000587c529297810 */ /* 0x000fe20007ffe0ff */
[----:B------:R-:W-:Y:S06]  /*0c50*/  @P1 BRA `(.L_x_12) ;  /* 0xfffffff400601947 */ /* 0x000fec000383ffff */
.L_x_1:
[----:B------:R-:W-:Y:S05]  /*0c60*/  BSYNC.RECONVERGENT B1 ;  /* 0x0000000000017941 */ /* 0x000fea0003800200 */
.L_x_0:
[----:B------:R-:W-:Y:S01]  /*0c70*/  IMAD.MOV.U32 R41, RZ, RZ, R5 ;  /* 0x000000ffff297224 */ /* 0x000fe200078e0005 */
[----:B-----5:R-:W-:Y:S04]  /*0c80*/  STG.E.64 desc[UR4][R14.64+0x8], R10 ;  /* 0x0000080a0e007986 */ /* 0x020fe8000c101b04 */
[----:B------:R-:W-:Y:S04]  /*0c90*/  STG.E.64 desc[UR4][R14.64+0x10], R8 ;  /* 0x000010080e007986 */ /* 0x000fe8000c101b04 */
[----:B------:R-:W-:Y:S04]  /*0ca0*/  STG.E.64 desc[UR4][R14.64+0x18], R6 ;  /* 0x000018060e007986 */ /* 0x000fe8000c101b04 */
[----:B------:R-:W-:Y:S04]  /*0cb0*/  STG.E.64 desc[UR4][R14.64+0x28], R12 ;  /* 0x0000280c0e007986 */ /* 0x000fe8000c101b04 */
[----:B------:R-:W-:Y:S04]  /*0cc0*/  STG.E desc[UR4][R14.64+0x20], R0 ;  /* 0x000020000e007986 */ /* 0x000fe8000c101904 */
[----:B------:R-:W-:Y:S01]  /*0cd0*/  STG.E.64 desc[UR4][R14.64], R40 ;  /* 0x000000280e007986 */ /* 0x000fe2000c101b04 */
[----:B------:R-:W-:Y:S05]  /*0ce0*/  EXIT ;  /* 0x000000000000794d */ /* 0x000fea0003800000 */
        .weak           $__internal_0_$__cuda_sm20_sqrt_rn_f32_slowpath
        .type           $__internal_0_$__cuda_sm20_sqrt_rn_f32_slowpath,@function
        .size           $__internal_0_$__cuda_sm20_sqrt_rn_f32_slowpath,($_Z19frame_update_helperP6PersonS0_P17curandStateXORWOWiPiS3_S3_$__internal_accurate_pow - $__internal_0_$__cuda_sm20_sqrt_rn_f32_slowpath)
$__internal_0_$__cuda_sm20_sqrt_rn_f32_slowpath:
[----:B------:R-:W-:-:S13]  /*0cf0*/  LOP3.LUT P0, RZ, R19, 0x7fffffff, RZ, 0xc0, !PT ;  /* 0x7fffffff13ff7812 */ /* 0x000fda000780c0ff */
[----:B------:R-:W-:Y:S01]  /*0d00*/  @!P0 MOV R18, R19 ;  /* 0x0000001300128202 */ /* 0x000fe20000000f00 */
[----:B------:R-:W-:Y:S06]  /*0d10*/  @!P0 BRA `(.L_x_13) ;  /* 0x0000000000448947 */ /* 0x000fec0003800000 */
[----:B------:R-:W-:Y:S01]  /*0d20*/  FSETP.GEU.FTZ.AND P0, PT, R19, RZ, PT ;  /* 0x000000ff1300720b */ /* 0x000fe20003f1e000 */
[----:B------:R-:W-:-:S12]  /*0d30*/  IMAD.MOV.U32 R4, RZ, RZ, R19 ;  /* 0x000000ffff047224 */ /* 0x000fd800078e0013 */
[----:B------:R-:W-:Y:S01]  /*0d40*/  @!P0 MOV R18, 0x7fffffff ;  /* 0x7fffffff00128802 */ /* 0x000fe20000000f00 */
[----:B------:R-:W-:Y:S06]  /*0d50*/  @!P0 BRA `(.L_x_13) ;  /* 0x0000000000348947 */ /* 0x000fec0003800000 */
[----:B------:R-:W-:-:S13]  /*0d60*/  FSETP.GTU.FTZ.AND P0, PT, |R4|, +INF , PT ;  /* 0x7f8000000400780b */ /* 0x000fda0003f1c200 */
[----:B------:R-:W-:Y:S01]  /*0d70*/  @P0 FADD.FTZ R18, R4, 1 ;  /* 0x3f80000004120421 */ /* 0x000fe20000010000 */
[----:B------:R-:W-:Y:S06]  /*0d80*/  @P0 BRA `(.L_x_13) ;  /* 0x0000000000280947 */ /* 0x000fec0003800000 */
[----:B------:R-:W-:-:S13]  /*0d90*/  FSETP.NEU.FTZ.AND P0, PT, |R4|, +INF , PT ;  /* 0x7f8000000400780b */ /* 0x000fda0003f1d200 */
[----:B------:R-:W-:-:S04]  /*0da0*/  @P0 FFMA R19, R4, 1.84467440737095516160e+19, RZ ;  /* 0x5f80000004130823 */ /* 0x000fc800000000ff */
[----:B------:R-:W0:Y:S02]  /*0db0*/  @P0 MUFU.RSQ R18, R19 ;  /* 0x0000001300120308 */ /* 0x000e240000001400 */
[----:B0-----:R-:W-:Y:S01]  /*0dc0*/  @P0 FMUL.FTZ R20, R19, R18 ;  /* 0x0000001213140220 */ /* 0x001fe20000410000 */
[----:B------:R-:W-:Y:S01]  /*0dd0*/  @P0 FMUL.FTZ R22, R18, 0.5 ;  /* 0x3f00000012160820 */ /* 0x000fe20000410000 */
[----:B------:R-:W-:Y:S02]  /*0de0*/  @!P0 IMAD.MOV.U32 R18, RZ, RZ, R4 ;  /* 0x000000ffff128224 */ /* 0x000fe400078e0004 */
[----:B------:R-:W-:-:S04]  /*0df0*/  @P0 FADD.FTZ R21, -R20, -RZ ;  /* 0x800000ff14150221 */ /* 0x000fc80000010100 */
[----:B------:R-:W-:-:S04]  /*0e00*/  @P0 FFMA R21, R20, R21, R19 ;  /* 0x0000001514150223 */ /* 0x000fc80000000013 */
[----:B------:R-:W-:-:S04]  /*0e10*/  @P0 FFMA R21, R21, R22, R20 ;  /* 0x0000001615150223 */ /* 0x000fc80000000014 */
[----:B------:R-:W-:-:S07]  /*0e20*/  @P0 FMUL.FTZ R18, R21, 2.3283064365386962891e-10 ;  /* 0x2f80000015120820 */ /* 0x000fce0000410000 */
.L_x_13:
[----:B------:R-:W-:Y:S01]  /*0e30*/  HFMA2 R19, -RZ, RZ, 0, 0 ;  /* 0x00000000ff137431 */ /* 0x000fe200000001ff */
[----:B------:R-:W-:Y:S01]  /*0e40*/  MOV R4, R18 ;  /* 0x0000001200047202 */ /* 0x000fe20000000f00 */
[----:B------:R-:W-:-:S04]  /*0e50*/  IMAD.MOV.U32 R18, RZ, RZ, R23 ;  /* 0x000000ffff127224 */ /* 0x000fc800078e0017 */
[----:B------:R-:W-:Y:S05]  /*0e60*/  RET.REL.NODEC R18 `(_Z19frame_update_helperP6PersonS0_P17curandStateXORWOWiPiS3_S3_) ;  /* 0xfffffff012647950 */ /* 0x000fea0003c3ffff */
        .type           $_Z19frame_update_helperP6PersonS0_P17curandStateXORWOWiPiS3_S3_$__internal_accurate_pow,@function
        .size           $_Z19frame_update_helperP6PersonS0_P17curandStateXORWOWiPiS3_S3_$__internal_accurate_pow,(.L_x_26 - $_Z19frame_update_helperP6PersonS0_P17curandStateXORWOWiPiS3_S3_$__internal_accurate_pow)
$_Z19frame_update_helperP6PersonS0_P17curandStateXORWOWiPiS3_S3_$__internal_accurate_pow:
[----:B------:R-:W-:Y:S01]  /*0e70*/  DADD R20, -RZ, |R18| ;  /* 0x00000000ff147229 */ /* 0x000fe20000000512 */
[----:B------:R-:W-:Y:S01]  /*0e80*/  IMAD.MOV.U32 R30, RZ, RZ, RZ ;  /* 0x000000ffff1e7224 */ /* 0x000fe200078e00ff */
[----:B------:R-:W-:Y:S01]  /*0e90*/  MOV R28, 0x41ad3b5a ;  /* 0x41ad3b5a001c7802 */ /* 0x000fe20000000f00 */
[----:B------:R-:W-:Y:S01]  /*0ea0*/  IMAD.MOV.U32 R29, RZ, RZ, 0x3ed0f5d2 ;  /* 0x3ed0f5d2ff1d7424 */ /* 0x000fe200078e00ff */
[----:B------:R-:W-:Y:S01]  /*0eb0*/  UMOV UR8, 0x7d2cafe2 ;  /* 0x7d2cafe200087882 */ /* 0x000fe20000000000 */
[----:B------:R-:W-:Y:S01]  /*0ec0*/  UMOV UR9, 0x3eb0f5ff ;  /* 0x3eb0f5ff00097882 */ /* 0x000fe20000000000 */
[----:B------:R-:W-:Y:S01]  /*0ed0*/  UMOV UR10, 0x3b39803f ;  /* 0x3b39803f000a7882 */ /* 0x000fe20000000000 */
[----:B------:R-:W-:-:S03]  /*0ee0*/  UMOV UR11, 0x3c7abc9e ;  /* 0x3c7abc9e000b7882 */ /* 0x000fc60000000000 */
[----:B------:R-:W-:Y:S01]  /*0ef0*/  ISETP.GT.U32.AND P0, PT, R21, 0xfffff, PT ;  /* 0x000fffff1500780c */ /* 0x000fe20003f04070 */
[----:B------:R-:W-:-:S12]  /*0f00*/  IMAD.MOV.U32 R24, RZ, RZ, R21 ;  /* 0x000000ffff187224 */ /* 0x000fd800078e0015 */
[----:B------:R-:W-:-:S10]  /*0f10*/  @!P0 DMUL R22, R20, 1.80143985094819840000e+16 ;  /* 0x4350000014168828 */ /* 0x000fd40000000000 */
[----:B------:R-:W-:Y:S01]  /*0f20*/  @!P0 MOV R24, R23 ;  /* 0x0000001700188202 */ /* 0x000fe20000000f00 */
[----:B------:R-:W-:-:S03]  /*0f30*/  @!P0 IMAD.MOV.U32 R20, RZ, RZ, R22 ;  /* 0x000000ffff148224 */ /* 0x000fc600078e0016 */
[----:B------:R-:W-:Y:S02]  /*0f40*/  LOP3.LUT R24, R24, 0x800fffff, RZ, 0xc0, !PT ;  /* 0x800fffff18187812 */ /* 0x000fe400078ec0ff */
[----:B------:R-:W-:Y:S02]  /*0f50*/  MOV R26, R20 ;  /* 0x00000014001a7202 */ /* 0x000fe40000000f00 */
[----:B------:R-:W-:Y:S02]  /*0f60*/  LOP3.LUT R27, R24, 0x3ff00000, RZ, 0xfc, !PT ;  /* 0x3ff00000181b7812 */ /* 0x000fe400078efcff */
[----:B------:R-:W-:Y:S02]  /*0f70*/  SHF.R.U32.HI R20, RZ, 0x14, R21 ;  /* 0x00000014ff147819 */ /* 0x000fe40000011615 */
[----:B------:R-:W-:Y:S02]  /*0f80*/  ISETP.GE.U32.AND P2, PT, R27, 0x3ff6a09f, PT ;  /* 0x3ff6a09f1b00780c */ /* 0x000fe40003f46070 */
[----:B------:R-:W-:Y:S01]  /*0f90*/  @!P0 LEA.HI R20, R23, 0xffffffca, RZ, 0xc ;  /* 0xffffffca17148811 */ /* 0x000fe200078f60ff */
[----:B------:R-:W-:-:S03]  /*0fa0*/  HFMA2 R23, -RZ, RZ, 3.59375, 0 ;  /* 0x43300000ff177431 */ /* 0x000fc600000001ff */
[----:B------:R-:W-:-:S07]  /*0fb0*/  IADD3 R22, PT, PT, R20, -0x3ff, RZ ;  /* 0xfffffc0114167810 */ /* 0x000fce0007ffe0ff */
[----:B------:R-:W-:Y:S02]  /*0fc0*/  @P2 VIADD R25, R27, 0xfff00000 ;  /* 0xfff000001b192836 */ /* 0x000fe40000000000 */
[----:B------:R-:W-:-:S03]  /*0fd0*/  @P2 VIADD R22, R20, 0xfffffc02 ;  /* 0xfffffc0214162836 */ /* 0x000fc60000000000 */
[----:B------:R-:W-:Y:S02]  /*0fe0*/  @P2 MOV R27, R25 ;  /* 0x00000019001b2202 */ /* 0x000fe40000000f00 */
[----:B------:R-:W-:-:S04]  /*0ff0*/  LOP3.LUT R22, R22, 0x80000000, RZ, 0x3c, !PT ;  /* 0x8000000016167812 */ /* 0x000fc800078e3cff */
[C---:B------:R-:W-:Y:S02]  /*1000*/  DADD R32, R26.reuse, 1 ;  /* 0x3ff000001a207429 */ /* 0x040fe40000000000 */
[----:B------:R-:W-:-:S04]  /*1010*/  DADD R26, R26, -1 ;  /* 0xbff000001a1a7429 */ /* 0x000fc80000000000 */
[----:B------:R-:W0:Y:S02]  /*1020*/  MUFU.RCP64H R31, R33 ;  /* 0x00000021001f7308 */ /* 0x000e240000001800 */
[----:B0-----:R-:W-:-:S08]  /*1030*/  DFMA R24, -R32, R30, 1 ;  /* 0x3ff000002018742b */ /* 0x001fd0000000011e */
[----:B------:R-:W-:-:S08]  /*1040*/  DFMA R24, R24, R24, R24 ;  /* 0x000000181818722b */ /* 0x000fd00000000018 */
[----:B------:R-:W-:-:S08]  /*1050*/  DFMA R30, R30, R24, R30 ;  /* 0x000000181e1e722b */ /* 0x000fd0000000001e */
[----:B------:R-:W-:-:S08]  /*1060*/  DMUL R24, R26, R30 ;  /* 0x0000001e1a187228 */ /* 0x000fd00000000000 */
[----:B------:R-:W-:-:S08]  /*1070*/  DFMA R24, R26, R30, R24 ;  /* 0x0000001e1a18722b */ /* 0x000fd00000000018 */
[----:B------:R-:W-:-:S08]  /*1080*/  DMUL R34, R24, R24 ;  /* 0x0000001818227228 */ /* 0x000fd00000000000 */
[----:B------:R-:W-:Y:S01]  /*1090*/  DFMA R28, R34, UR8, R28 ;  /* 0x00000008221c7c2b */ /* 0x000fe2000800001c */
[----:B------:R-:W-:Y:S01]  /*10a0*/  UMOV UR8, 0x75488a3f ;  /* 0x75488a3f00087882 */ /* 0x000fe20000000000 */
[----:B------:R-:W-:-:S06]  /*10b0*/  UMOV UR9, 0x3ef3b20a ;  /* 0x3ef3b20a00097882 */ /* 0x000fcc0000000000 */
[----:B------:R-:W-:Y:S01]  /*10c0*/  DFMA R32, R34, R28, UR8 ;  /* 0x0000000822207e2b */ /* 0x000fe2000800001c */
[----:B------:R-:W-:Y:S01]  /*10d0*/  UMOV UR8, 0xe4faecd5 ;  /* 0xe4faecd500087882 */ /* 0x000fe20000000000 */
[----:B------:R-:W-:Y:S01]  /*10e0*/  UMOV UR9, 0x3f1745cd ;  /* 0x3f1745cd00097882 */ /* 0x000fe20000000000 */
[----:B------:R-:W-:-:S05]  /*10f0*/  DADD R28, R26, -R24 ;  /* 0x000000001a1c7229 */ /* 0x000fca0000000818 */
[----:B------:R-:W-:Y:S01]  /*1100*/  DFMA R32, R34, R32, UR8 ;  /* 0x0000000822207e2b */ /* 0x000fe20008000020 */
[----:B------:R-:W-:Y:S01]  /*1110*/  UMOV UR8, 0x258a578b ;  /* 0x258a578b00087882 */ /* 0x000fe20000000000 */
[----:B------:R-:W-:Y:S01]  /*1120*/  UMOV UR9, 0x3f3c71c7 ;  /* 0x3f3c71c700097882 */ /* 0x000fe20000000000 */
[----:B------:R-:W-:-:S05]  /*1130*/  DADD R28, R28, R28 ;  /* 0x000000001c1c7229 */ /* 0x000fca000000001c */
[----:B------:R-:W-:Y:S01]  /*1140*/  DFMA R32, R34, R32, UR8 ;  /* 0x0000000822207e2b */ /* 0x000fe20008000020 */
[----:B------:R-:W-:Y:S01]  /*1150*/  UMOV UR8, 0x9242b910 ;  /* 0x9242b91000087882 */ /* 0x000fe20000000000 */
[----:B------:R-:W-:Y:S01]  /*1160*/  UMOV UR9, 0x3f624924 ;  /* 0x3f62492400097882 */ /* 0x000fe20000000000 */
[----:B------:R-:W-:-:S05]  /*1170*/  DFMA R28, R26, -R24, R28 ;  /* 0x800000181a1c722b */ /* 0x000fca000000001c */
[----:B------:R-:W-:Y:S01]  /*1180*/  DFMA R32, R34, R32, UR8 ;  /* 0x0000000822207e2b */ /* 0x000fe20008000020 */
[----:B------:R-:W-:Y:S01]  /*1190*/  UMOV UR8, 0x99999dfb ;  /* 0x99999dfb00087882 */ /* 0x000fe20000000000 */
[----:B------:R-:W-:Y:S01]  /*11a0*/  UMOV UR9, 0x3f899999 ;  /* 0x3f89999900097882 */ /* 0x000fe20000000000 */
[----:B------:R-:W-:Y:S02]  /*11b0*/  DMUL R28, R30, R28 ;  /* 0x0000001c1e1c7228 */ /* 0x000fe40000000000 */
[----:B------:R-:W-:-:S03]  /*11c0*/  DMUL R30, R24, R24 ;  /* 0x00000018181e7228 */ /* 0x000fc60000000000 */
[----:B------:R-:W-:Y:S01]  /*11d0*/  DFMA R32, R34, R32, UR8 ;  /* 0x0000000822207e2b */ /* 0x000fe20008000020 */
[----:B------:R-:W-:Y:S01]  /*11e0*/  UMOV UR8, 0x55555555 ;  /* 0x5555555500087882 */ /* 0x000fe20000000000 */
[----:B------:R-:W-:-:S06]  /*11f0*/  UMOV UR9, 0x3fb55555 ;  /* 0x3fb5555500097882 */ /* 0x000fcc0000000000 */
[----:B------:R-:W-:-:S08]  /*1200*/  DFMA R26, R34, R32, UR8 ;  /* 0x00000008221a7e2b */ /* 0x000fd00008000020 */
[----:B------:R-:W-:Y:S01]  /*1210*/  DADD R36, -R26, UR8 ;  /* 0x000000081a247e29 */ /* 0x000fe20008000100 */
[----:B------:R-:W-:Y:S01]  /*1220*/  UMOV UR8, 0xb9e7b0 ;  /* 0x00b9e7b000087882 */ /* 0x000fe20000000000 */
[----:B------:R-:W-:-:S06]  /*1230*/  UMOV UR9, 0x3c46a4cb ;  /* 0x3c46a4cb00097882 */ /* 0x000fcc0000000000 */
[----:B------:R-:W-:Y:S02]  /*1240*/  DFMA R36, R34, R32, R36 ;  /* 0x000000202224722b */ /* 0x000fe40000000024 */
[----:B------:R-:W-:Y:S01]  /*1250*/  DFMA R34, R24, R24, -R30 ;  /* 0x000000181822722b */ /* 0x000fe2000000081e */
[----:B------:R-:W-:Y:S01]  /*1260*/  IADD3 R33, PT, PT, R29, 0x100000, RZ ;  /* 0x001000001d217810 */ /* 0x000fe20007ffe0ff */
[----:B------:R-:W-:-:S04]  /*1270*/  IMAD.MOV.U32 R32, RZ, RZ, R28 ;  /* 0x000000ffff207224 */ /* 0x000fc800078e001c */
[----:B------:R-:W-:Y:S01]  /*1280*/  DADD R36, R36, -UR8 ;  /* 0x8000000824247e29 */ /* 0x000fe20008000000 */
[----:B------:R-:W-:Y:S01]  /*1290*/  UMOV UR8, 0x80000000 ;  /* 0x8000000000087882 */ /* 0x000fe20000000000 */
[C---:B------:R-:W-:Y:S01]  /*12a0*/  DFMA R32, R24.reuse, R32, R34 ;  /* 0x000000201820722b */ /* 0x040fe20000000022 */
[----:B------:R-:W-:Y:S01]  /*12b0*/  UMOV UR9, 0x43300000 ;  /* 0x4330000000097882 */ /* 0x000fe20000000000 */
[----:B------:R-:W-:Y:S02]  /*12c0*/  DMUL R34, R24, R30 ;  /* 0x0000001e18227228 */ /* 0x000fe40000000000 */
[----:B------:R-:W-:Y:S01]  /*12d0*/  DADD R22, R22, -UR8 ;  /* 0x8000000816167e29 */ /* 0x000fe20008000000 */
[----:B------:R-:W-:Y:S01]  /*12e0*/  UMOV UR8, 0xfefa39ef ;  /* 0xfefa39ef00087882 */ /* 0x000fe20000000000 */
[----:B------:R-:W-:-:S04]  /*12f0*/  UMOV UR9, 0x3fe62e42 ;  /* 0x3fe62e4200097882 */ /* 0x000fc80000000000 */
[----:B------:R-:W-:-:S08]  /*1300*/  DFMA R38, R24, R30, -R34 ;  /* 0x0000001e1826722b */ /* 0x000fd00000000822 */
[----:B------:R-:W-:Y:S02]  /*1310*/  DFMA R38, R28, R30, R38 ;  /* 0x0000001e1c26722b */ /* 0x000fe40000000026 */
[----:B------:R-:W-:-:S06]  /*1320*/  DADD R30, R26, R36 ;  /* 0x000000001a1e7229 */ /* 0x000fcc0000000024 */
[----:B------:R-:W-:Y:S02]  /*1330*/  DFMA R32, R24, R32, R38 ;  /* 0x000000201820722b */ /* 0x000fe40000000026 */
[----:B------:R-:W-:Y:S02]  /*1340*/  DADD R38, R26, -R30 ;  /* 0x000000001a267229 */ /* 0x000fe4000000081e */
[----:B------:R-:W-:-:S06]  /*1350*/  DMUL R26, R30, R34 ;  /* 0x000000221e1a7228 */ /* 0x000fcc0000000000 */
[----:B------:R-:W-:Y:S02]  /*1360*/  DADD R38, R36, R38 ;  /* 0x0000000024267229 */ /* 0x000fe40000000026 */
[----:B------:R-:W-:-:S08]  /*1370*/  DFMA R36, R30, R34, -R26 ;  /* 0x000000221e24722b */ /* 0x000fd0000000081a */
[----:B------:R-:W-:-:S08]  /*1380*/  DFMA R32, R30, R32, R36 ;  /* 0x000000201e20722b */ /* 0x000fd00000000024 */
[----:B------:R-:W-:-:S08]  /*1390*/  DFMA R38, R38, R34, R32 ;  /* 0x000000222626722b */ /* 0x000fd00000000020 */
[----:B------:R-:W-:-:S08]  /*13a0*/  DADD R32, R26, R38 ;  /* 0x000000001a207229 */ /* 0x000fd00000000026 */
[--C-:B------:R-:W-:Y:S02]  /*13b0*/  DADD R30, R24, R32.reuse ;  /* 0x00000000181e7229 */ /* 0x100fe40000000020 */
[----:B------:R-:W-:-:S06]  /*13c0*/  DADD R26, R26, -R32 ;  /* 0x000000001a1a7229 */ /* 0x000fcc0000000820 */
[----:B------:R-:W-:Y:S02]  /*13d0*/  DADD R24, R24, -R30 ;  /* 0x0000000018187229 */ /* 0x000fe4000000081e */
[----:B------:R-:W-:-:S06]  /*13e0*/  DADD R26, R38, R26 ;  /* 0x00000000261a7229 */ /* 0x000fcc000000001a */
[----:B------:R-:W-:-:S08]  /*13f0*/  DADD R24, R32, R24 ;  /* 0x0000000020187229 */ /* 0x000fd00000000018 */
[----:B------:R-:W-:-:S08]  /*1400*/  DADD R24, R26, R24 ;  /* 0x000000001a187229 */ /* 0x000fd00000000018 */
[----:B------:R-:W-:-:S08]  /*1410*/  DADD R28, R28, R24 ;  /* 0x000000001c1c7229 */ /* 0x000fd00000000018 */
[----:B------:R-:W-:-:S08]  /*1420*/  DADD R24, R30, R28 ;  /* 0x000000001e187229 */ /* 0x000fd0000000001c */
[--C-:B------:R-:W-:Y:S02]  /*1430*/  DFMA R20, R22, UR8, R24.reuse ;  /* 0x0000000816147c2b */ /* 0x100fe40008000018 */
[----:B------:R-:W-:-:S06]  /*1440*/  DADD R30, R30, -R24 ;  /* 0x000000001e1e7229 */ /* 0x000fcc0000000818 */
[----:B------:R-:W-:Y:S02]  /*1450*/  DFMA R26, R22, -UR8, R20 ;  /* 0x80000008161a7c2b */ /* 0x000fe40008000014 */
[----:B------:R-:W-:-:S06]  /*1460*/  DADD R30, R28, R30 ;  /* 0x000000001c1e7229 */ /* 0x000fcc000000001e */
[----:B------:R-:W-:-:S08]  /*1470*/  DADD R26, -R24, R26 ;  /* 0x00000000181a7229 */ /* 0x000fd0000000011a */
[----:B------:R-:W-:-:S08]  /*1480*/  DADD R26, R30, -R26 ;  /* 0x000000001e1a7229 */ /* 0x000fd0000000081a */
[----:B------:R-:W-:-:S08]  /*1490*/  DFMA R22, R22, UR10, R26 ;  /* 0x0000000a16167c2b */ /* 0x000fd0000800001a */
[----:B------:R-:W-:-:S08]  /*14a0*/  DADD R24, R20, R22 ;  /* 0x0000000014187229 */ /* 0x000fd00000000016 */
[----:B------:R-:W-:Y:S02]  /*14b0*/  DADD R20, R20, -R24 ;  /* 0x0000000014147229 */ /* 0x000fe40000000818 */
[----:B------:R-:W-:-:S06]  /*14c0*/  DMUL R26, R24, 2 ;  /* 0x40000000181a7828 */ /* 0x000fcc0000000000 */
[----:B------:R-:W-:Y:S02]  /*14d0*/  DADD R20, R22, R20 ;  /* 0x0000000016147229 */ /* 0x000fe40000000014 */
[----:B------:R-:W-:-:S08]  /*14e0*/  DFMA R28, R24, 2, -R26 ;  /* 0x40000000181c782b */ /* 0x000fd0000000081a */
[----:B------:R-:W-:Y:S01]  /*14f0*/  DFMA R28, R20, 2, R28 ;  /* 0x40000000141c782b */ /* 0x000fe2000000001c */
[----:B------:R-:W-:Y:S01]  /*1500*/  IMAD.MOV.U32 R20, RZ, RZ, 0x652b82fe ;  /* 0x652b82feff147424 */ /* 0x000fe200078e00ff */
[----:B------:R-:W-:-:S06]  /*1510*/  MOV R21, 0x3ff71547 ;  /* 0x3ff7154700157802 */ /* 0x000fcc0000000f00 */
[----:B------:R-:W-:-:S08]  /*1520*/  DADD R22, R26, R28 ;  /* 0x000000001a167229 */ /* 0x000fd0000000001c */
[----:B------:R-:W-:Y:S02]  /*1530*/  DFMA R20, R22, R20, 6.75539944105574400000e+15 ;  /* 0x433800001614742b */ /* 0x000fe40000000014 */
[----:B------:R-:W-:Y:S01]  /*1540*/  FSETP.GEU.AND P0, PT, |R23|, 4.1917929649353027344, PT ;  /* 0x4086232b1700780b */ /* 0x000fe20003f0e200 */
[----:B------:R-:W-:-:S05]  /*1550*/  DADD R26, R26, -R22 ;  /* 0x000000001a1a7229 */ /* 0x000fca0000000816 */
[----:B------:R-:W-:-:S03]  /*1560*/  DADD R24, R20, -6.75539944105574400000e+15 ;  /* 0xc338000014187429 */ /* 0x000fc60000000000 */
[----:B------:R-:W-:-:S05]  /*1570*/  DADD R28, R28, R26 ;  /* 0x000000001c1c7229 */ /* 0x000fca000000001a */
[----:B------:R-:W-:Y:S01]  /*1580*/  DFMA R30, R24, -UR8, R22 ;  /* 0x80000008181e7c2b */ /* 0x000fe20008000016 */
[----:B------:R-:W-:Y:S01]  /*1590*/  UMOV UR8, 0x3b39803f ;  /* 0x3b39803f00087882 */ /* 0x000fe20000000000 */
[----:B------:R-:W-:-:S06]  /*15a0*/  UMOV UR9, 0x3c7abc9e ;  /* 0x3c7abc9e00097882 */ /* 0x000fcc0000000000 */
[----:B------:R-:W-:Y:S01]  /*15b0*/  DFMA R24, R24, -UR8, R30 ;  /* 0x8000000818187c2b */ /* 0x000fe2000800001e */
[----:B------:R-:W-:Y:S01]  /*15c0*/  UMOV UR8, 0x69ce2bdf ;  /* 0x69ce2bdf00087882 */ /* 0x000fe20000000000 */
[----:B------:R-:W-:Y:S01]  /*15d0*/  IMAD.MOV.U32 R30, RZ, RZ, -0x35dec16 ;  /* 0xfca213eaff1e7424 */ /* 0x000fe200078e00ff */
[----:B------:R-:W-:Y:S01]  /*15e0*/  MOV R31, 0x3e928af3 ;  /* 0x3e928af3001f7802 */ /* 0x000fe20000000f00 */
[----:B------:R-:W-:-:S05]  /*15f0*/  UMOV UR9, 0x3e5ade15 ;  /* 0x3e5ade1500097882 */ /* 0x000fca0000000000 */
[----:B------:R-:W-:Y:S01]  /*1600*/  DFMA R30, R24, UR8, R30 ;  /* 0x00000008181e7c2b */ /* 0x000fe2000800001e */
[----:B------:R-:W-:Y:S01]  /*1610*/  UMOV UR8, 0x62401315 ;  /* 0x6240131500087882 */ /* 0x000fe20000000000 */
[----:B------:R-:W-:-:S06]  /*1620*/  UMOV UR9, 0x3ec71dee ;  /* 0x3ec71dee00097882 */ /* 0x000fcc0000000000 */
[----:B------:R-:W-:Y:S01]  /*1630*/  DFMA R30, R24, R30, UR8 ;  /* 0x00000008181e7e2b */ /* 0x000fe2000800001e */
        /* <DEDUP_REMOVED lines=20> */
[----:B------:R-:W-:-:S08]  /*1780*/  DFMA R30, R24, R30, UR8 ;  /* 0x00000008181e7e2b */ /* 0x000fd0000800001e */
[----:B------:R-:W-:-:S08]  /*1790*/  DFMA R30, R24, R30, 1 ;  /* 0x3ff00000181e742b */ /* 0x000fd0000000001e */
[----:B------:R-:W-:-:S10]  /*17a0*/  DFMA R24, R24, R30, 1 ;  /* 0x3ff000001818742b */ /* 0x000fd4000000001e */
[----:B------:R-:W-:Y:S01]  /*17b0*/  LEA R27, R20, R25, 0x14 ;  /* 0x00000019141b7211 */ /* 0x000fe200078ea0ff */
[----:B------:R-:W-:Y:S01]  /*17c0*/  IMAD.MOV.U32 R26, RZ, RZ, R24 ;  /* 0x000000ffff1a7224 */ /* 0x000fe200078e0018 */
[----:B------:R-:W-:Y:S06]  /*17d0*/  @!P0 BRA `(.L_x_14) ;  /* 0x0000000000308947 */ /* 0x000fec0003800000 */
[----:B------:R-:W-:Y:S01]  /*17e0*/  FSETP.GEU.AND P2, PT, |R23|, 4.2275390625, PT ;  /* 0x408748001700780b */ /* 0x000fe20003f4e200 */
[C---:B------:R-:W-:Y:S02]  /*17f0*/  DADD R26, R22.reuse, +INF ;  /* 0x7ff00000161a7429 */ /* 0x040fe40000000000 */
[----:B------:R-:W-:-:S08]  /*1800*/  DSETP.GEU.AND P0, PT, R22, RZ, PT ;  /* 0x000000ff1600722a */ /* 0x000fd00003f0e000 */
[----:B------:R-:W-:Y:S02]  /*1810*/  FSEL R26, R26, RZ, P0 ;  /* 0x000000ff1a1a7208 */ /* 0x000fe40000000000 */
[----:B------:R-:W-:Y:S02]  /*1820*/  @!P2 LEA.HI R21, R20, R20, RZ, 0x1 ;  /* 0x000000141415a211 */ /* 0x000fe400078f08ff */
[----:B------:R-:W-:Y:S02]  /*1830*/  FSEL R27, R27, RZ, P0 ;  /* 0x000000ff1b1b7208 */ /* 0x000fe40000000000 */
[----:B------:R-:W-:-:S04]  /*1840*/  @!P2 SHF.R.S32.HI R21, RZ, 0x1, R21 ;  /* 0x00000001ff15a819 */ /* 0x000fc80000011415 */
[----:B------:R-:W-:Y:S02]  /*1850*/  @!P2 IADD3 R20, PT, PT, R20, -R21, RZ ;  /* 0x800000151414a210 */ /* 0x000fe40007ffe0ff */
[----:B------:R-:W-:Y:S02]  /*1860*/  @!P2 LEA R25, R21, R25, 0x14 ;  /* 0x000000191519a211 */ /* 0x000fe400078ea0ff */
[----:B------:R-:W-:Y:S01]  /*1870*/  @!P2 LEA R21, R20, 0x3ff00000, 0x14 ;  /* 0x3ff000001415a811 */ /* 0x000fe200078ea0ff */
[----:B------:R-:W-:-:S06]  /*1880*/  @!P2 IMAD.MOV.U32 R20, RZ, RZ, RZ ;  /* 0x000000ffff14a224 */ /* 0x000fcc00078e00ff */
[----:B------:R-:W-:-:S11]  /*1890*/  @!P2 DMUL R26, R24, R20 ;  /* 0x00000014181aa228 */ /* 0x000fd60000000000 */
.L_x_14:
[----:B------:R-:W-:Y:S01]  /*18a0*/  DFMA R28, R28, R26, R26 ;  /* 0x0000001a1c1c722b */ /* 0x000fe2000000001a */
[----:B------:R-:W-:Y:S01]  /*18b0*/  MOV R20, R4 ;  /* 0x0000000400147202 */ /* 0x000fe20000000f00 */
[----:B------:R-:W-:Y:S01]  /*18c0*/  DSETP.NEU.AND P0, PT, |R26|, +INF , PT ;  /* 0x7ff000001a00742a */ /* 0x000fe20003f0d200 */
[----:B------:R-:W-:-:S07]  /*18d0*/  MOV R21, 0x0 ;  /* 0x0000000000157802 */ /* 0x000fce0000000f00 */
[----:B------:R-:W-:Y:S02]  /*18e0*/  FSEL R24, R26, R28, !P0 ;  /* 0x0000001c1a187208 */ /* 0x000fe40004000000 */
[----:B------:R-:W-:Y:S01]  /*18f0*/  FSEL R26, R27, R29, !P0 ;  /* 0x0000001d1b1a7208 */ /* 0x000fe20004000000 */
[----:B------:R-:W-:Y:S06]  /*1900*/  RET.REL.NODEC R20 `(_Z19frame_update_helperP6PersonS0_P17curandStateXORWOWiPiS3_S3_) ;  /* 0xffffffe414bc7950 */ /* 0x000fec0003c3ffff */
.L_x_15:
[----:B------:R-:W-:-:S00]  /*1910*/  BRA `(.L_x_15) ;  /* 0xfffffffc00fc7947 */ /* 0x000fc0000383ffff */
[----:B------:R-:W-:-:S00]  /*1920*/  NOP ;  /* 0x0000000000007918 */ /* 0x000fc00000000000 */
        /* <DEDUP_REMOVED lines=13> */
.L_x_26:


//--------------------- .text._Z12setup_kernelP17curandStateXORWOWPi --------------------------
	.section	.text._Z12setup_kernelP17curandStateXORWOWPi,"ax",@progbits
	.align	128
        .global         _Z12setup_kernelP17curandStateXORWOWPi
        .type           _Z12setup_kernelP17curandStateXORWOWPi,@function
        .size           _Z12setup_kernelP17curandStateXORWOWPi,(.L_x_28 - _Z12setup_kernelP17curandStateXORWOWPi)
        .other          _Z12setup_kernelP17curandStateXORWOWPi,@"STO_CUDA_ENTRY STV_DEFAULT"
_Z12setup_kernelP17curandStateXORWOWPi:
.text._Z12setup_kernelP17curandStateXORWOWPi:
[----:B------:R-:W-:Y:S01]  /*0000*/  LDC R1, c[0x0][0x37c] ;  /* 0x0000df00ff017b82 */ /* 0x000fe20000000800 */
[----:B------:R-:W0:Y:S07]  /*0010*/  S2R R0, SR_TID.X ;  /* 0x0000000000007919 */ /* 0x000e2e0000002100 */
[----:B------:R-:W0:Y:S01]  /*0020*/  LDC.64 R2, c[0x0][0x380] ;  /* 0x0000e000ff027b82 */ /* 0x000e220000000a00 */
[----:B------:R-:W1:Y:S01]  /*0030*/  LDCU.64 UR4, c[0x0][0x358] ;  /* 0x00006b00ff0477ac */ /* 0x000e620008000a00 */
[----:B------:R-:W-:Y:S01]  /*0040*/  IMAD.MOV.U32 R4, RZ, RZ, 0x49a29b96 ;  /* 0x49a29b96ff047424 */ /* 0x000fe200078e00ff */
[----:B------:R-:W-:Y:S01]  /*0050*/  BSSY.RECONVERGENT B0, `(.L_x_16) ;  /* 0x00000e0000007945 */ /* 0x000fe20003800200 */
[----:B------:R-:W-:-:S02]  /*0060*/  IMAD.MOV.U32 R5, RZ, RZ, 0x77078c93 ;  /* 0x77078c93ff057424 */ /* 0x000fc400078e00ff */
[----:B------:R-:W-:Y:S02]  /*0070*/  IMAD.MOV.U32 R6, RZ, RZ, 0x7a31ea9b ;  /* 0x7a31ea9bff067424 */ /* 0x000fe400078e00ff */
[----:B------:R-:W-:Y:S02]  /*0080*/  IMAD.MOV.U32 R7, RZ, RZ, -0x75bd8fc ;  /* 0xf8a42704ff077424 */ /* 0x000fe400078e00ff */
[----:B------:R-:W-:Y:S02]  /*0090*/  IMAD.MOV.U32 R8, RZ, RZ, -0x23270784 ;  /* 0xdcd8f87cff087424 */ /* 0x000fe400078e00ff */
[----:B------:R-:W-:Y:S02]  /*00a0*/  IMAD.MOV.U32 R9, RZ, RZ, 0x7003fe97 ;  /* 0x7003fe97ff097424 */ /* 0x000fe400078e00ff */
[C---:B0-----:R-:W-:Y:S01]  /*00b0*/  IMAD.WIDE.U32 R2, R0.reuse, 0x30, R2 ;  /* 0x0000003000027825 */ /* 0x041fe200078e0002 */
[----:B------:R-:W-:-:S04]  /*00c0*/  ISETP.NE.AND P0, PT, R0, RZ, PT ;  /* 0x000000ff0000720c */ /* 0x000fc80003f05270 */
[----:B-1----:R0:W-:Y:S04]  /*00d0*/  STG.E.64 desc[UR4][R2.64], R4 ;  /* 0x0000000402007986 */ /* 0x0021e8000c101b04 */
[----:B------:R0:W-:Y:S04]  /*00e0*/  STG.E.64 desc[UR4][R2.64+0x8], R6 ;  /* 0x0000080602007986 */ /* 0x0001e8000c101b04 */
[----:B------:R0:W-:Y:S01]  /*00f0*/  STG.E.64 desc[UR4][R2.64+0x10], R8 ;  /* 0x0000100802007986 */ /* 0x0001e2000c101b04 */
[----:B------:R-:W-:Y:S05]  /*0100*/  @!P0 BRA `(.L_x_17) ;  /* 0x0000000c00508947 */ /* 0x000fea0003800000 */
[----:B------:R-:W-:Y:S02]  /*0110*/  IMAD.MOV.U32 R10, RZ, RZ, RZ ;  /* 0x000000ffff0a7224 */ /* 0x000fe400078e00ff */
[----:B------:R-:W-:Y:S02]  /*0120*/  IMAD.MOV.U32 R11, RZ, RZ, R0 ;  /* 0x000000ffff0b7224 */ /* 0x000fe400078e0000 */
[----:B------:R-:W-:-:S07]  /*0130*/  IMAD.MOV.U32 R12, RZ, RZ, RZ ;  /* 0x000000ffff0c7224 */ /* 0x000fce00078e00ff */
.L_x_23:
[----:B0-----:R-:W-:Y:S01]  /*0140*/  LOP3.LUT R2, R11, 0x3, RZ, 0xc0, !PT ;  /* 0x000000030b027812 */ /* 0x001fe200078ec0ff */
[----:B------:R-:W-:Y:S03]  /*0150*/  BSSY.RECONVERGENT B1, `(.L_x_18) ;  /* 0x00000c9000017945 */ /* 0x000fe60003800200 */
[----:B------:R-:W-:-:S04]  /*0160*/  ISETP.NE.U32.AND P0, PT, R2, RZ, PT ;  /* 0x000000ff0200720c */ /* 0x000fc80003f05070 */
[----:B------:R-:W-:-:S13]  /*0170*/  ISETP.NE.AND.EX P0, PT, RZ, RZ, PT, P0 ;  /* 0x000000ffff00720c */ /* 0x000fda0003f05300 */
[----:B------:R-:W-:Y:S05]  /*0180*/  @!P0 BRA `(.L_x_19) ;  /* 0x0000000c00148947 */ /* 0x000fea0003800000 */
[----:B------:R-:W0:Y:S01]  /*0190*/  LDC.64 R6, c[0x4][RZ] ;  /* 0x01000000ff067b82 */ /* 0x000e220000000a00 */
[----:B------:R-:W-:Y:S02]  /*01a0*/  IMAD.MOV.U32 R13, RZ, RZ, RZ ;  /* 0x000000ffff0d7224 */ /* 0x000fe400078e00ff */
[----:B0-----:R-:W-:-:S07]  /*01b0*/  IMAD.WIDE.U32 R6, R10, 0xc80, R6 ;  /* 0x00000c800a067825 */ /* 0x001fce00078e0006 */
.L_x_22:
[----:B0-----:R-:W-:Y:S02]  /*01c0*/  CS2R R14, SRZ ;  /* 0x00000000000e7805 */ /* 0x001fe4000001ff00 */
[----:B------:R-:W-:Y:S02]  /*01d0*/  CS2R R2, SRZ ;  /* 0x0000000000027805 */ /* 0x000fe4000001ff00 */
[----:B------:R-:W-:-:S07]  /*01e0*/  CS2R R4, SRZ ;  /* 0x0000000000047805 */ /* 0x000fce000001ff00 */
.L_x_21:
[----:B------:R-:W0:Y:S02]  /*01f0*/  LDC.64 R8, c[0x0][0x380] ;  /* 0x0000e000ff087b82 */ /* 0x000e240000000a00 */
[----:B0-----:R-:W-:-:S04]  /*0200*/  IMAD.WIDE.U32 R8, R0, 0x30, R8 ;  /* 0x0000003000087825 */ /* 0x001fc800078e0008 */
[----:B------:R-:W-:-:S05]  /*0210*/  IMAD.WIDE.U32 R8, R15, 0x4, R8 ;  /* 0x000000040f087825 */ /* 0x000fca00078e0008 */
[----:B------:R0:W5:Y:S01]  /*0220*/  LDG.E R16, desc[UR4][R8.64+0x4] ;  /* 0x0000040408107981 */ /* 0x000162000c1e1900 */
[----:B------:R-:W-:-:S07]  /*0230*/  IMAD.MOV.U32 R17, RZ, RZ, RZ ;  /* 0x000000ffff117224 */ /* 0x000fce00078e00ff */
.L_x_20:
[----:B-----5:R-:W-:Y:S01]  /*0240*/  SHF.R.U32.HI R22, RZ, R17, R16 ;  /* 0x00000011ff167219 */ /* 0x020fe20000011610 */
[----:B0-----:R-:W-:-:S03]  /*0250*/  IMAD.SHL.U32 R8, R15, 0x20, RZ ;  /* 0x000000200f087824 */ /* 0x001fc600078e00ff */
[----:B------:R-:W-:Y:S01]  /*0260*/  LOP3.LUT R9, R22, 0x1, RZ, 0xc0, !PT ;  /* 0x0000000116097812 */ /* 0x000fe200078ec0ff */
[----:B------:R-:W-:-:S03]  /*0270*/  IMAD.IADD R8, R8, 0x1, R17 ;  /* 0x0000000108087824 */ /* 0x000fc600078e0211 */
[----:B------:R-:W-:Y:S01]  /*0280*/  ISETP.NE.U32.AND P0, PT, R9, 0x1, PT ;  /* 0x000000010900780c */ /* 0x000fe20003f05070 */
[----:B------:R-:W-:-:S03]  /*0290*/  IMAD R9, R8, 0x5, RZ ;  /* 0x0000000508097824 */ /* 0x000fc600078e02ff */
[----:B------:R-:W-:Y:S01]  /*02a0*/  R2P PR, R22, 0x7e ;  /* 0x0000007e16007804 */ /* 0x000fe20000000000 */
[----:B------:R-:W-:-:S08]  /*02b0*/  IMAD.WIDE.U32 R8, R9, 0x4, R6 ;  /* 0x0000000409087825 */ /* 0x000fd000078e0006 */
[----:B------:R-:W2:Y:S04]  /*02c0*/  @!P0 LDG.E R19, desc[UR4][R8.64] ;  /* 0x0000000408138981 */ /* 0x000ea8000c1e1900 */
[----:B------:R-:W3:Y:S04]  /*02d0*/  @P1 LDG.E R21, desc[UR4][R8.64+0x14] ;  /* 0x0000140408151981 */ /* 0x000ee8000c1e1900 */
[----:B------:R-:W4:Y:S04]  /*02e0*/  @!P0 LDG.E R18, desc[UR4][R8.64+0x10] ;  /* 0x0000100408128981 */ /* 0x000f28000c1e1900 */
[----:B------:R-:W4:Y:S04]  /*02f0*/  @P2 LDG.E R23, desc[UR4][R8.64+0x28] ;  /* 0x0000280408172981 */ /* 0x000f28000c1e1900 */
[----:B------:R-:W4:Y:S04]  /*0300*/  @P1 LDG.E R20, desc[UR4][R8.64+0x24] ;  /* 0x0000240408141981 */ /* 0x000f28000c1e1900 */
[----:B------:R-:W4:Y:S04]  /*0310*/  @P3 LDG.E R25, desc[UR4][R8.64+0x3c] ;  /* 0x00003c0408193981 */ /* 0x000f28000c1e1900 */
[----:B------:R-:W4:Y:S04]  /*0320*/  @P2 LDG.E R24, desc[UR4][R8.64+0x38] ;  /* 0x0000380408182981 */ /* 0x000f28000c1e1900 */
[----:B------:R-:W4:Y:S04]  /*0330*/  @P4 LDG.E R27, desc[UR4][R8.64+0x50] ;  /* 0x00005004081b4981 */ /* 0x000f28000c1e1900 */
[----:B------:R-:W4:Y:S01]  /*0340*/  @P5 LDG.E R29, desc[UR4][R8.64+0x64] ;  /* 0x00006404081d5981 */ /* 0x000f22000c1e1900 */
[----:B--2---:R-:W-:-:S03]  /*0350*/  @!P0 LOP3.LUT R14, R14, R19, RZ, 0x3c, !PT ;  /* 0x000000130e0e8212 */ /* 0x004fc600078e3cff */
[----:B------:R-:W2:Y:S01]  /*0360*/  @!P0 LDG.E R19, desc[UR4][R8.64+0x4] ;  /* 0x0000040408138981 */ /* 0x000ea2000c1e1900 */
[----:B---3--:R-:W-:-:S03]  /*0370*/  @P1 LOP3.LUT R14, R14, R21, RZ, 0x3c, !PT ;  /* 0x000000150e0e1212 */ /* 0x008fc600078e3cff */
[----:B------:R-:W3:Y:S01]  /*0380*/  @!P0 LDG.E R21, desc[UR4][R8.64+0xc] ;  /* 0x00000c0408158981 */ /* 0x000ee2000c1e1900 */
[----:B----4-:R-:W-:-:S03]  /*0390*/  @!P0 LOP3.LUT R3, R3, R18, RZ, 0x3c, !PT ;  /* 0x0000001203038212 */ /* 0x010fc600078e3cff */
[----:B------:R-:W4:Y:S01]  /*03a0*/  @!P0 LDG.E R18, desc[UR4][R8.64+0x8] ;  /* 0x0000080408128981 */ /* 0x000f22000c1e1900 */
[----:B------:R-:W-:-:S03]  /*03b0*/  @P2 LOP3.LUT R14, R14, R23, RZ, 0x3c, !PT ;  /* 0x000000170e0e2212 */ /* 0x000fc600078e3cff */
[----:B------:R-:W4:Y:S01]  /*03c0*/  @P1 LDG.E R23, desc[UR4][R8.64+0x18] ;  /* 0x0000180408171981 */ /* 0x000f22000c1e1900 */
[----:B------:R-:W-:-:S03]  /*03d0*/  @P1 LOP3.LUT R3, R3, R20, RZ, 0x3c, !PT ;  /* 0x0000001403031212 */ /* 0x000fc600078e3cff */
[----:B------:R-:W4:Y:S01]  /*03e0*/  @P1 LDG.E R20, desc[UR4][R8.64+0x1c] ;  /* 0x00001c0408141981 */ /* 0x000f22000c1e1900 */
[----:B------:R-:W-:-:S03]  /*03f0*/  @P3 LOP3.LUT R14, R14, R25, RZ, 0x3c, !PT ;  /* 0x000000190e0e3212 */ /* 0x000fc600078e3cff */
[----:B------:R-:W4:Y:S01]  /*0400*/  @P1 LDG.E R25, desc[UR4][R8.64+0x20] ;  /* 0x0000200408191981 */ /* 0x000f22000c1e1900 */
[----:B------:R-:W-:-:S03]  /*0410*/  @P2 LOP3.LUT R3, R3, R24, RZ, 0x3c, !PT ;  /* 0x0000001803032212 */ /* 0x000fc600078e3cff */
[----:B------:R-:W4:Y:S01]  /*0420*/  @P3 LDG.E R24, desc[UR4][R8.64+0x4c] ;  /* 0x00004c0408183981 */ /* 0x000f22000c1e1900 */
[----:B--2---:R-:W-:-:S03]  /*0430*/  @!P0 LOP3.LUT R4, R4, R19, RZ, 0x3c, !PT ;  /* 0x0000001304048212 */ /* 0x004fc600078e3cff */
[----:B------:R-:W2:Y:S01]  /*0440*/  @P2 LDG.E R19, desc[UR4][R8.64+0x2c] ;  /* 0x00002c0408132981 */ /* 0x000ea2000c1e1900 */
[----:B---3--:R-:W-:-:S03]  /*0450*/  @!P0 LOP3.LUT R2, R2, R21, RZ, 0x3c, !PT ;  /* 0x0000001502028212 */ /* 0x008fc600078e3cff */
[----:B------:R-:W3:Y:S01]  /*0460*/  @P2 LDG.E R21, desc[UR4][R8.64+0x34] ;  /* 0x0000340408152981 */ /* 0x000ee2000c1e1900 */
[----:B----4-:R-:W-:-:S03]  /*0470*/  @!P0 LOP3.LUT R5, R5, R18, RZ, 0x3c, !PT ;  /* 0x0000001205058212 */ /* 0x010fc600078e3cff */
[----:B------:R-:W4:Y:S01]  /*0480*/  @P2 LDG.E R18, desc[UR4][R8.64+0x30] ;  /* 0x0000300408122981 */ /* 0x000f22000c1e1900 */
        /* <DEDUP_REMOVED lines=10> */
[----:B--2---:R-:W-:-:S03]  /*0530*/  @P2 LOP3.LUT R4, R4, R19, RZ, 0x3c, !PT ;  /* 0x0000001304042212 */ /* 0x004fc600078e3cff */
[----:B------:R-:W2:Y:S01]  /*0540*/  @P4 LDG.E R19, desc[UR4][R8.64+0x54] ;  /* 0x0000540408134981 */ /* 0x000ea2000c1e1900 */
[----:B---3--:R-:W-:-:S03]  /*0550*/  @P2 LOP3.LUT R2, R2, R21, RZ, 0x3c, !PT ;  /* 0x0000001502022212 */ /* 0x008fc600078e3cff */
[----:B------:R-:W3:Y:S01]  /*0560*/  @P4 LDG.E R21, desc[UR4][R8.64+0x5c] ;  /* 0x00005c0408154981 */ /* 0x000ee2000c1e1900 */
[----:B----4-:R-:W-:-:S03]  /*0570*/  @P2 LOP3.LUT R5, R5, R18, RZ, 0x3c, !PT ;  /* 0x0000001205052212 */ /* 0x010fc600078e3cff */
        /* <DEDUP_REMOVED lines=9> */
[----:B------:R-:W-:Y:S02]  /*0610*/  LOP3.LUT P0, RZ, R22, 0x80, RZ, 0xc0, !PT ;  /* 0x0000008016ff7812 */ /* 0x000fe4000780c0ff */
[----:B------:R-:W-:-:S04]  /*0620*/  @P5 LOP3.LUT R14, R14, R29, RZ, 0x3c, !PT ;  /* 0x0000001d0e0e5212 */ /* 0x000fc800078e3cff */
[----:B------:R-:W-:-:S07]  /*0630*/  @P6 LOP3.LUT R14, R14, R27, RZ, 0x3c, !PT ;  /* 0x0000001b0e0e6212 */ /* 0x000fce00078e3cff */
[----:B------:R-:W4:Y:S04]  /*0640*/  @P0 LDG.E R27, desc[UR4][R8.64+0x8c] ;  /* 0x00008c04081b0981 */ /* 0x000f28000c1e1900 */
        /* <DEDUP_REMOVED lines=15> */
[----:B------:R-:W-:Y:S02]  /*0740*/  @P0 LOP3.LUT R14, R14, R27, RZ, 0x3c, !PT ;  /* 0x0000001b0e0e0212 */ /* 0x000fe400078e3cff */
[----:B--2---:R-:W-:Y:S02]  /*0750*/  @P6 LOP3.LUT R4, R4, R19, RZ, 0x3c, !PT ;  /* 0x0000001304046212 */ /* 0x004fe400078e3cff */
[----:B---3--:R-:W-:Y:S02]  /*0760*/  @P6 LOP3.LUT R2, R2, R21, RZ, 0x3c, !PT ;  /* 0x0000001502026212 */ /* 0x008fe400078e3cff */
[----:B----4-:R-:W-:Y:S02]  /*0770*/  @P6 LOP3.LUT R5, R5, R18, RZ, 0x3c, !PT ;  /* 0x0000001205056212 */ /* 0x010fe400078e3cff */
[----:B------:R-:W-:Y:S02]  /*0780*/  @P0 LOP3.LUT R4, R4, R23, RZ, 0x3c, !PT ;  /* 0x0000001704040212 */ /* 0x000fe400078e3cff */
[----:B------:R-:W-:-:S02]  /*0790*/  @P6 LOP3.LUT R3, R3, R20, RZ, 0x3c, !PT ;  /* 0x0000001403036212 */ /* 0x000fc400078e3cff */
[----:B------:R-:W-:Y:S02]  /*07a0*/  @P0 LOP3.LUT R2, R2, R25, RZ, 0x3c, !PT ;  /* 0x0000001902020212 */ /* 0x000fe400078e3cff */
[----:B------:R-:W-:Y:S02]  /*07b0*/  @P0 LOP3.LUT R3, R3, R26, RZ, 0x3c, !PT ;  /* 0x0000001a03030212 */ /* 0x000fe400078e3cff */
[----:B------:R-:W-:Y:S02]  /*07c0*/  @P0 LOP3.LUT R5, R5, R24, RZ, 0x3c, !PT ;  /* 0x0000001805050212 */ /* 0x000fe400078e3cff */
[----:B------:R-:W-:-:S13]  /*07d0*/  R2P PR, R22.B1, 0x7f ;  /* 0x0000007f16007804 */ /* 0x000fda0000001000 */
[----:B------:R-:W2:Y:S04]  /*07e0*/  @P0 LDG.E R19, desc[UR4][R8.64+0xa0] ;  /* 0x0000a00408130981 */ /* 0x000ea8000c1e1900 */
[----:B------:R-:W3:Y:S04]  /*07f0*/  @P1 LDG.E R21, desc[UR4][R8.64+0xb4] ;  /* 0x0000b40408151981 */ /* 0x000ee8000c1e1900 */
[----:B------:R-:W4:Y:S04]  /*0800*/  @P2 LDG.E R23, desc[UR4][R8.64+0xc8] ;  /* 0x0000c80408172981 */ /* 0x000f28000c1e1900 */
[----:B------:R-:W4:Y:S04]  /*0810*/  @P0 LDG.E R20, desc[UR4][R8.64+0xa8] ;  /* 0x0000a80408140981 */ /* 0x000f28000c1e1900 */
[----:B------:R-:W4:Y:S04]  /*0820*/  @P0 LDG.E R24, desc[UR4][R8.64+0xb0] ;  /* 0x0000b00408180981 */ /* 0x000f28000c1e1900 */
[----:B------:R-:W4:Y:S04]  /*0830*/  @P3 LDG.E R25, desc[UR4][R8.64+0xdc] ;  /* 0x0000dc0408193981 */ /* 0x000f28000c1e1900 */
[----:B------:R-:W4:Y:S04]  /*0840*/  @P1 LDG.E R18, desc[UR4][R8.64+0xbc] ;  /* 0x0000bc0408121981 */ /* 0x000f28000c1e1900 */
        /* <DEDUP_REMOVED lines=20> */
[----:B---3--:R-:W-:Y:S02]  /*0990*/  @P0 LOP3.LUT R2, R2, R21, RZ, 0x3c, !PT ;  /* 0x0000001502020212 */ /* 0x008fe400078e3cff */
[----:B------:R-:W-:Y:S01]  /*09a0*/  LOP3.LUT P0, RZ, R22, 0x8000, RZ, 0xc0, !PT ;  /* 0x0000800016ff7812 */ /* 0x000fe2000780c0ff */
[----:B------:R-:W3:Y:S01]  /*09b0*/  @P2 LDG.E R21, desc[UR4][R8.64+0xcc] ;  /* 0x0000cc0408152981 */ /* 0x000ee2000c1e1900 */
[----:B----4-:R-:W-:-:S03]  /*09c0*/  @P1 LOP3.LUT R4, R4, R23, RZ, 0x3c, !PT ;  /* 0x0000001704041212 */ /* 0x010fc600078e3cff */
[----:B------:R-:W4:Y:S04]  /*09d0*/  @P2 LDG.E R22, desc[UR4][R8.64+0xd0] ;  /* 0x0000d00408162981 */ /* 0x000f28000c1e1900 */
[----:B------:R-:W4:Y:S01]  /*09e0*/  @P2 LDG.E R23, desc[UR4][R8.64+0xd4] ;  /* 0x0000d40408172981 */ /* 0x000f22000c1e1900 */
[----:B------:R-:W-:-:S03]  /*09f0*/  @P1 LOP3.LUT R3, R3, R20, RZ, 0x3c, !PT ;  /* 0x0000001403031212 */ /* 0x000fc600078e3cff */
[----:B------:R-:W4:Y:S01]  /*0a00*/  @P3 LDG.E R20, desc[UR4][R8.64+0xec] ;  /* 0x0000ec0408143981 */ /* 0x000f22000c1e1900 */
[----:B------:R-:W-:Y:S02]  /*0a10*/  @P5 LOP3.LUT R14, R14, R29, RZ, 0x3c, !PT ;  /* 0x0000001d0e0e5212 */ /* 0x000fe400078e3cff */
[----:B------:R-:W-:Y:S01]  /*0a20*/  @P2 LOP3.LUT R3, R3, R24, RZ, 0x3c, !PT ;  /* 0x0000001803032212 */ /* 0x000fe200078e3cff */
[----:B------:R-:W4:Y:S04]  /*0a30*/  @P0 LDG.E R26, desc[UR4][R8.64+0x13c] ;  /* 0x00013c04081a0981 */ /* 0x000f28000c1e1900 */
        /* <DEDUP_REMOVED lines=9> */
[----:B------:R-:W-:Y:S02]  /*0ad0*/  @P2 LOP3.LUT R2, R2, R23, RZ, 0x3c, !PT ;  /* 0x0000001702022212 */ /* 0x000fe400078e3cff */
[----:B------:R-:W-:Y:S01]  /*0ae0*/  @P3 LOP3.LUT R5, R5, R18, RZ, 0x3c, !PT ;  /* 0x0000001205053212 */ /* 0x000fe200078e3cff */
[----:B------:R-:W4:Y:S01]  /*0af0*/  @P4 LDG.E R23, desc[UR4][R8.64+0xfc] ;  /* 0x0000fc0408174981 */ /* 0x000f22000c1e1900 */
[----:B------:R-:W-:-:S03]  /*0b00*/  @P3 LOP3.LUT R4, R4, R25, RZ, 0x3c, !PT ;  /* 0x0000001904043212 */ /* 0x000fc600078e3cff */
        /* <DEDUP_REMOVED lines=20> */
[----:B------:R-:W-:-:S05]  /*0c50*/  VIADD R17, R17, 0x10 ;  /* 0x0000001011117836 */ /* 0x000fca0000000000 */
[----:B------:R-:W-:Y:S02]  /*0c60*/  ISETP.NE.AND P1, PT, R17, 0x20, PT ;  /* 0x000000201100780c */ /* 0x000fe40003f25270 */
[----:B------:R-:W-:Y:S02]  /*0c70*/  @P5 LOP3.LUT R3, R3, R20, RZ, 0x3c, !PT ;  /* 0x0000001403035212 */ /* 0x000fe400078e3cff */
[----:B--2---:R-:W-:Y:S02]  /*0c80*/  @P5 LOP3.LUT R2, R2, R19, RZ, 0x3c, !PT ;  /* 0x0000001302025212 */ /* 0x004fe400078e3cff */
[----:B---3--:R-:W-:Y:S02]  /*0c90*/  @P6 LOP3.LUT R4, R4, R21, RZ, 0x3c, !PT ;  /* 0x0000001504046212 */ /* 0x008fe400078e3cff */
[----:B----4-:R-:W-:Y:S02]  /*0ca0*/  @P6 LOP3.LUT R5, R5, R22, RZ, 0x3c, !PT ;  /* 0x0000001605056212 */ /* 0x010fe400078e3cff */
[----:B------:R-:W-:-:S02]  /*0cb0*/  @P6 LOP3.LUT R2, R2, R23, RZ, 0x3c, !PT ;  /* 0x0000001702026212 */ /* 0x000fc400078e3cff */
[----:B------:R-:W-:Y:S02]  /*0cc0*/  @P6 LOP3.LUT R3, R3, R18, RZ, 0x3c, !PT ;  /* 0x0000001203036212 */ /* 0x000fe400078e3cff */
[----:B------:R-:W-:Y:S02]  /*0cd0*/  @P0 LOP3.LUT R5, R5, R24, RZ, 0x3c, !PT ;  /* 0x0000001805050212 */ /* 0x000fe400078e3cff */
[----:B------:R-:W-:Y:S02]  /*0ce0*/  @P0 LOP3.LUT R4, R4, R25, RZ, 0x3c, !PT ;  /* 0x0000001904040212 */ /* 0x000fe400078e3cff */
[----:B------:R-:W-:Y:S02]  /*0cf0*/  @P0 LOP3.LUT R3, R3, R26, RZ, 0x3c, !PT ;  /* 0x0000001a03030212 */ /* 0x000fe400078e3cff */
[----:B------:R-:W-:Y:S01]  /*0d00*/  @P0 LOP3.LUT R2, R2, R27, RZ, 0x3c, !PT ;  /* 0x0000001b02020212 */ /* 0x000fe200078e3cff */
[----:B------:R-:W-:Y:S06]  /*0d10*/  @P1 BRA `(.L_x_20) ;  /* 0xfffffff400481947 */ /* 0x000fec000383ffff */
[----:B------:R-:W-:-:S05]  /*0d20*/  VIADD R15, R15, 0x1 ;  /* 0x000000010f0f7836 */ /* 0x000fca0000000000 */
[----:B------:R-:W-:-:S13]  /*0d30*/  ISETP.NE.AND P0, PT, R15, 0x5, PT ;  /* 0x000000050f00780c */ /* 0x000fda0003f05270 */
[----:B------:R-:W-:Y:S05]  /*0d40*/  @P0 BRA `(.L_x_21) ;  /* 0xfffffff400280947 */ /* 0x000fea000383ffff */
[----:B------:R-:W0:Y:S01]  /*0d50*/  LDC.64 R8, c[0x0][0x380] ;  /* 0x0000e000ff087b82 */ /* 0x000e220000000a00 */
[----:B------:R-:W-:Y:S01]  /*0d60*/  VIADD R13, R13, 0x1 ;  /* 0x000000010d0d7836 */ /* 0x000fe20000000000 */
[----:B------:R-:W-:-:S04]  /*0d70*/  LOP3.LUT R16, R11, 0x3, RZ, 0xc0, !PT ;  /* 0x000000030b107812 */ /* 0x000fc800078ec0ff */
[----:B------:R-:W-:Y:S01]  /*0d80*/  ISETP.GE.U32.AND P0, PT, R13, R16, PT ;  /* 0x000000100d00720c */ /* 0x000fe20003f06070 */
[----:B0-----:R-:W-:-:S05]  /*0d90*/  IMAD.WIDE.U32 R8, R0, 0x30, R8 ;  /* 0x0000003000087825 */ /* 0x001fca00078e0008 */
[----:B------:R0:W-:Y:S04]  /*0da0*/  STG.E.64 desc[UR4][R8.64+0x8], R4 ;  /* 0x0000080408007986 */ /* 0x0001e8000c101b04 */
[----:B------:R0:W-:Y:S04]  /*0db0*/  STG.E.64 desc[UR4][R8.64+0x10], R2 ;  /* 0x0000100208007986 */ /* 0x0001e8000c101b04 */
[----:B------:R0:W-:Y:S01]  /*0dc0*/  STG.E desc[UR4][R8.64+0x4], R14 ;  /* 0x0000040e08007986 */ /* 0x0001e2000c101904 */
[----:B------:R-:W-:Y:S05]  /*0dd0*/  @!P0 BRA `(.L_x_22) ;  /* 0xfffffff000f88947 */ /* 0x000fea000383ffff */
.L_x_19:
[----:B------:R-:W-:Y:S05]  /*0de0*/  BSYNC.RECONVERGENT B1 ;  /* 0x0000000000017941 */ /* 0x000fea0003800200 */
.L_x_18:
[C---:B------:R-:W-:Y:S01]  /*0df0*/  ISETP.GT.U32.AND P0, PT, R11.reuse, 0x3, PT ;  /* 0x000000030b00780c */ /* 0x040fe20003f04070 */
[----:B------:R-:W-:Y:S01]  /*0e00*/  VIADD R10, R10, 0x1 ;  /* 0x000000010a0a7836 */ /* 0x000fe20000000000 */
[--C-:B------:R-:W-:Y:S02]  /*0e10*/  SHF.R.U64 R11, R11, 0x2, R12.reuse ;  /* 0x000000020b0b7819 */ /* 0x100fe4000000120c */
[----:B------:R-:W-:Y:S02]  /*0e20*/  ISETP.GT.U32.AND.EX P0, PT, R12, RZ, PT, P0 ;  /* 0x000000ff0c00720c */ /* 0x000fe40003f04100 */
[----:B------:R-:W-:-:S11]  /*0e30*/  SHF.R.U32.HI R12, RZ, 0x2, R12 ;  /* 0x00000002ff0c7819 */ /* 0x000fd6000001160c */
[----:B------:R-:W-:Y:S05]  /*0e40*/  @P0 BRA `(.L_x_23) ;  /* 0xfffffff000bc0947 */ /* 0x000fea000383ffff */
.L_x_17:
[----:B------:R-:W-:Y:S05]  /*0e50*/  BSYNC.RECONVERGENT B0 ;  /* 0x0000000000007941 */ /* 0x000fea0003800200 */
.L_x_16:
[----:B------:R-:W-:Y:S01]  /*0e60*/  ISETP.NE.AND P0, PT, R0, 0x17f, PT ;  /* 0x0000017f0000780c */ /* 0x000fe20003f05270 */
[----:B0-----:R-:W0:-:S12]  /*0e70*/  LDC.64 R4, c[0x0][0x380] ;  /* 0x0000e000ff047b82 */ /* 0x001e180000000a00 */
[----:B------:R-:W1:Y:S01]  /*0e80*/  @!P0 LDC.64 R2, c[0x0][0x388] ;  /* 0x0000e200ff028b82 */ /* 0x000e620000000a00 */
[----:B------:R-:W-:Y:S02]  /*0e90*/  @!P0 IMAD.MOV.U32 R7, RZ, RZ, 0x1869f ;  /* 0x0001869fff078424 */ /* 0x000fe400078e00ff */
[----:B0-----:R-:W-:-:S05]  /*0ea0*/  IMAD.WIDE.U32 R4, R0, 0x30, R4 ;  /* 0x0000003000047825 */ /* 0x001fca00078e0004 */
[----:B------:R0:W-:Y:S04]  /*0eb0*/  STG.E.64 desc[UR4][R4.64+0x18], RZ ;  /* 0x000018ff04007986 */ /* 0x0001e8000c101b04 */
[----:B------:R0:W-:Y:S04]  /*0ec0*/  STG.E desc[UR4][R4.64+0x20], RZ ;  /* 0x000020ff04007986 */ /* 0x0001e8000c101904 */
[----:B------:R0:W-:Y:S04]  /*0ed0*/  STG.E.64 desc[UR4][R4.64+0x28], RZ ;  /* 0x000028ff04007986 */ /* 0x0001e8000c101b04 */
[----:B-1----:R0:W-:Y:S01]  /*0ee0*/  @!P0 STG.E desc[UR4][R2.64+0x5fc], R7 ;  /* 0x0005fc0702008986 */ /* 0x0021e2000c101904 */
[----:B------:R-:W-:Y:S05]  /*0ef0*/  @!P0 EXIT ;  /* 0x000000000000894d */ /* 0x000fea0003800000 */
[----:B------:R-:W1:Y:S01]  /*0f00*/  LDCU.64 UR6, c[0x0][0x388] ;  /* 0x00007100ff0677ac */ /* 0x000e620008000a00 */
[----:B0-----:R-:W-:-:S04]  /*0f10*/  IMAD.MOV.U32 R5, RZ, RZ, 0x104 ;  /* 0x00000104ff057424 */ /* 0x001fc800078e00ff */
[C---:B------:R-:W-:Y:S01]  /*0f20*/  IMAD R5, R0.reuse, R5, 0x104 ;  /* 0x0000010400057424 */ /* 0x040fe200078e0205 */
[----:B-1----:R-:W-:-:S04]  /*0f30*/  LEA R2, P0, R0, UR6, 0x2 ;  /* 0x0000000600027c11 */ /* 0x002fc8000f8010ff */
[----:B------:R-:W-:-:S05]  /*0f40*/  LEA.HI.X R3, R0, UR7, RZ, 0x2, P0 ;  /* 0x0000000700037c11 */ /* 0x000fca00080f14ff */
[----:B------:R-:W-:Y:S01]  /*0f50*/  STG.E desc[UR4][R2.64], R5 ;  /* 0x0000000502007986 */ /* 0x000fe2000c101904 */
[----:B------:R-:W-:Y:S05]  /*0f60*/  EXIT ;  /* 0x000000000000794d */ /* 0x000fea0003800000 */
.L_x_24:
        /* <DEDUP_REMOVED lines=9> */
.L_x_28:


//--------------------- .nv.global.init           --------------------------
	.section	.nv.global.init,"aw",@progbits
	.align	4
.nv.global.init:
	.type		mrg32k3aM1SubSeq,@object
	.size		mrg32k3aM1SubSeq,(mrg32k3aM2SubSeq - mrg32k3aM1SubSeq)
mrg32k3aM1SubSeq:
        /*0000*/ 	.byte	0x0b, 0xcc, 0xee, 0x04, 0x73, 0x29, 0x8b, 0x6f, 0xf6, 0x53, 0x03, 0xf6, 0x23, 0xf6, 0xea, 0xda
        /* <DEDUP_REMOVED lines=125> */
	.type		mrg32k3aM2SubSeq,@object
	.size		mrg32k3aM2SubSeq,(mrg32k3aM1 - mrg32k3aM2SubSeq)
mrg32k3aM2SubSeq:
        /* <DEDUP_REMOVED lines=126> */
	.type		mrg32k3aM1,@object
	.size		mrg32k3aM1,(mrg32k3aM1Seq - mrg32k3aM1)
mrg32k3aM1:
        /* <DEDUP_REMOVED lines=144> */
	.type		mrg32k3aM1Seq,@object
	.size		mrg32k3aM1Seq,(mrg32k3aM2 - mrg32k3aM1Seq)
mrg32k3aM1Seq:
        /* <DEDUP_REMOVED lines=144> */
	.type		mrg32k3aM2,@object
	.size		mrg32k3aM2,(mrg32k3aM2Seq - mrg32k3aM2)
mrg32k3aM2:
        /* <DEDUP_REMOVED lines=144> */
	.type		mrg32k3aM2Seq,@object
	.size		mrg32k3aM2Seq,(precalc_xorwow_matrix - mrg32k3aM2Seq)
mrg32k3aM2Seq:
        /* <DEDUP_REMOVED lines=144> */
	.type		precalc_xorwow_matrix,@object
	.size		precalc_xorwow_matrix,(precalc_xorwow_offset_matrix - precalc_xorwow_matrix)
precalc_xorwow_matrix:
        /* <DEDUP_REMOVED lines=6400> */
	.type		precalc_xorwow_offset_matrix,@object
	.size		precalc_xorwow_offset_matrix,(.L_1 - precalc_xorwow_offset_matrix)
precalc_xorwow_offset_matrix:
        /* <DEDUP_REMOVED lines=6400> */
.L_1:


//--------------------- .nv.shared.reserved.0     --------------------------
	.section	.nv.shared.reserved.0,"aw",@nobits
	.weak		__nv_reservedSMEM_offset_0_alias
	.size		__nv_reservedSMEM_offset_0_alias, 0, 64
	.other		__nv_reservedSMEM_offset_0_alias,@"STO_CUDA_RESERVED_SHARED STV_DEFAULT"
__nv_reservedSMEM_offset_0_alias:
	.zero		0
	.zero		64


//--------------------- .nv.constant0._Z19frame_update_helperP6PersonS0_P17curandStateXORWOWiPiS3_S3_ --------------------------
	.section	.nv.constant0._Z19frame_update_helperP6PersonS0_P17curandStateXORWOWiPiS3_S3_,"a",@progbits
	.sectionflags	@""
	.align	4
.nv.constant0._Z19frame_update_helperP6PersonS0_P17curandStateXORWOWiPiS3_S3_:
	.zero		952


//--------------------- .nv.constant0._Z12setup_kernelP17curandStateXORWOWPi --------------------------
	.section	.nv.constant0._Z12setup_kernelP17curandStateXORWOWPi,"a",@progbits
	.sectionflags	@""
	.align	4
.nv.constant0._Z12setup_kernelP17curandStateXORWOWPi:
	.zero		912


//--------------------- SYMBOLS --------------------------

	.type		.nv.reservedSmem.offset0,@object
	.size		.nv.reservedSmem.offset0,0x4
